//
// Generated by NVIDIA NVVM Compiler
//
// Compiler Build ID: CL-36424714
// Cuda compilation tools, release 13.0, V13.0.88
// Based on NVVM 20.0.0
//

.version 9.0
.target sm_100
.address_size 64

	// .globl	_Z7dotprodILj32EEvPdS0_S0_j
.extern .shared .align 16 .b8 sdata[];

.visible .entry _Z7dotprodILj32EEvPdS0_S0_j(
	.param .u64 .ptr .align 1 _Z7dotprodILj32EEvPdS0_S0_j_param_0,
	.param .u64 .ptr .align 1 _Z7dotprodILj32EEvPdS0_S0_j_param_1,
	.param .u64 .ptr .align 1 _Z7dotprodILj32EEvPdS0_S0_j_param_2,
	.param .u32 _Z7dotprodILj32EEvPdS0_S0_j_param_3
)
{
	.reg .pred 	%p<5>;
	.reg .b32 	%r<15>;
	.reg .b64 	%rd<16>;
	.reg .b64 	%fd<27>;

	ld.param.u64 	%rd3, [_Z7dotprodILj32EEvPdS0_S0_j_param_0];
	ld.param.u64 	%rd4, [_Z7dotprodILj32EEvPdS0_S0_j_param_1];
	ld.param.u64 	%rd5, [_Z7dotprodILj32EEvPdS0_S0_j_param_2];
	ld.param.u32 	%r8, [_Z7dotprodILj32EEvPdS0_S0_j_param_3];
	mov.u32 	%r1, %tid.x;
	mov.u32 	%r2, %ctaid.x;
	shl.b32 	%r9, %r2, 6;
	add.s32 	%r14, %r9, %r1;
	shl.b32 	%r10, %r1, 3;
	mov.u32 	%r11, sdata;
	add.s32 	%r4, %r11, %r10;
	mov.b64 	%rd6, 0;
	st.shared.u64 	[%r4], %rd6;
	setp.ge.u32 	%p1, %r14, %r8;
	@%p1 bra 	$L__BB0_4;
	cvta.to.global.u64 	%rd1, %rd4;
	cvta.to.global.u64 	%rd2, %rd3;
	mov.u32 	%r12, %nctaid.x;
	shl.b32 	%r5, %r12, 6;
	mov.f64 	%fd26, 0d0000000000000000;
$L__BB0_2:
	mul.wide.u32 	%rd7, %r14, 8;
	add.s64 	%rd8, %rd2, %rd7;
	ld.global.f64 	%fd4, [%rd8];
	add.s64 	%rd9, %rd1, %rd7;
	ld.global.f64 	%fd5, [%rd9];
	add.s32 	%r13, %r14, 32;
	mul.wide.u32 	%rd10, %r13, 8;
	add.s64 	%rd11, %rd2, %rd10;
	ld.global.f64 	%fd6, [%rd11];
	add.s64 	%rd12, %rd1, %rd10;
	ld.global.f64 	%fd7, [%rd12];
	mul.f64 	%fd8, %fd6, %fd7;
	fma.rn.f64 	%fd9, %fd4, %fd5, %fd8;
	add.f64 	%fd26, %fd26, %fd9;
	add.s32 	%r14, %r14, %r5;
	setp.lt.u32 	%p2, %r14, %r8;
	@%p2 bra 	$L__BB0_2;
	st.shared.f64 	[%r4], %fd26;
$L__BB0_4:
	bar.sync 	0;
	setp.gt.u32 	%p3, %r1, 31;
	@%p3 bra 	$L__BB0_7;
	ld.volatile.shared.f64 	%fd10, [%r4+128];
	ld.volatile.shared.f64 	%fd11, [%r4];
	add.f64 	%fd12, %fd10, %fd11;
	st.volatile.shared.f64 	[%r4], %fd12;
	ld.volatile.shared.f64 	%fd13, [%r4+64];
	ld.volatile.shared.f64 	%fd14, [%r4];
	add.f64 	%fd15, %fd13, %fd14;
	st.volatile.shared.f64 	[%r4], %fd15;
	ld.volatile.shared.f64 	%fd16, [%r4+32];
	ld.volatile.shared.f64 	%fd17, [%r4];
	add.f64 	%fd18, %fd16, %fd17;
	st.volatile.shared.f64 	[%r4], %fd18;
	ld.volatile.shared.f64 	%fd19, [%r4+16];
	ld.volatile.shared.f64 	%fd20, [%r4];
	add.f64 	%fd21, %fd19, %fd20;
	st.volatile.shared.f64 	[%r4], %fd21;
	ld.volatile.shared.f64 	%fd22, [%r4+8];
	ld.volatile.shared.f64 	%fd23, [%r4];
	add.f64 	%fd24, %fd22, %fd23;
	st.volatile.shared.f64 	[%r4], %fd24;
	setp.ne.s32 	%p4, %r1, 0;
	@%p4 bra 	$L__BB0_7;
	ld.shared.f64 	%fd25, [sdata];
	cvta.to.global.u64 	%rd13, %rd5;
	mul.wide.u32 	%rd14, %r2, 8;
	add.s64 	%rd15, %rd13, %rd14;
	st.global.f64 	[%rd15], %fd25;
$L__BB0_7:
	ret;

}
	// .globl	_Z6reduceILj32EEvPdS0_j
.visible .entry _Z6reduceILj32EEvPdS0_j(
	.param .u64 .ptr .align 1 _Z6reduceILj32EEvPdS0_j_param_0,
	.param .u64 .ptr .align 1 _Z6reduceILj32EEvPdS0_j_param_1,
	.param .u32 _Z6reduceILj32EEvPdS0_j_param_2
)
{
	.reg .pred 	%p<5>;
	.reg .b32 	%r<15>;
	.reg .b64 	%rd<12>;
	.reg .b64 	%fd<24>;

	ld.param.u64 	%rd2, [_Z6reduceILj32EEvPdS0_j_param_0];
	ld.param.u64 	%rd3, [_Z6reduceILj32EEvPdS0_j_param_1];
	ld.param.u32 	%r8, [_Z6reduceILj32EEvPdS0_j_param_2];
	mov.u32 	%r1, %tid.x;
	mov.u32 	%r2, %ctaid.x;
	shl.b32 	%r9, %r2, 6;
	add.s32 	%r14, %r9, %r1;
	shl.b32 	%r10, %r1, 3;
	mov.u32 	%r11, sdata;
	add.s32 	%r4, %r11, %r10;
	mov.b64 	%rd4, 0;
	st.shared.u64 	[%r4], %rd4;
	setp.ge.u32 	%p1, %r14, %r8;
	@%p1 bra 	$L__BB1_4;
	cvta.to.global.u64 	%rd1, %rd2;
	mov.u32 	%r12, %nctaid.x;
	shl.b32 	%r5, %r12, 6;
	mov.f64 	%fd23, 0d0000000000000000;
$L__BB1_2:
	mul.wide.u32 	%rd5, %r14, 8;
	add.s64 	%rd6, %rd1, %rd5;
	ld.global.f64 	%fd4, [%rd6];
	add.s32 	%r13, %r14, 32;
	mul.wide.u32 	%rd7, %r13, 8;
	add.s64 	%rd8, %rd1, %rd7;
	ld.global.f64 	%fd5, [%rd8];
	add.f64 	%fd6, %fd4, %fd5;
	add.f64 	%fd23, %fd23, %fd6;
	add.s32 	%r14, %r14, %r5;
	setp.lt.u32 	%p2, %r14, %r8;
	@%p2 bra 	$L__BB1_2;
	st.shared.f64 	[%r4], %fd23;
$L__BB1_4:
	bar.sync 	0;
	setp.gt.u32 	%p3, %r1, 31;
	@%p3 bra 	$L__BB1_7;
	ld.volatile.shared.f64 	%fd7, [%r4+128];
	ld.volatile.shared.f64 	%fd8, [%r4];
	add.f64 	%fd9, %fd7, %fd8;
	st.volatile.shared.f64 	[%r4], %fd9;
	ld.volatile.shared.f64 	%fd10, [%r4+64];
	ld.volatile.shared.f64 	%fd11, [%r4];
	add.f64 	%fd12, %fd10, %fd11;
	st.volatile.shared.f64 	[%r4], %fd12;
	ld.volatile.shared.f64 	%fd13, [%r4+32];
	ld.volatile.shared.f64 	%fd14, [%r4];
	add.f64 	%fd15, %fd13, %fd14;
	st.volatile.shared.f64 	[%r4], %fd15;
	ld.volatile.shared.f64 	%fd16, [%r4+16];
	ld.volatile.shared.f64 	%fd17, [%r4];
	add.f64 	%fd18, %fd16, %fd17;
	st.volatile.shared.f64 	[%r4], %fd18;
	ld.volatile.shared.f64 	%fd19, [%r4+8];
	ld.volatile.shared.f64 	%fd20, [%r4];
	add.f64 	%fd21, %fd19, %fd20;
	st.volatile.shared.f64 	[%r4], %fd21;
	setp.ne.s32 	%p4, %r1, 0;
	@%p4 bra 	$L__BB1_7;
	ld.shared.f64 	%fd22, [sdata];
	cvta.to.global.u64 	%rd9, %rd3;
	mul.wide.u32 	%rd10, %r2, 8;
	add.s64 	%rd11, %rd9, %rd10;
	st.global.f64 	[%rd11], %fd22;
$L__BB1_7:
	ret;

}
	// .globl	_Z17matvec_CSR_kerneliPKiS0_PKdS2_Pd
.visible .entry _Z17matvec_CSR_kerneliPKiS0_PKdS2_Pd(
	.param .u32 _Z17matvec_CSR_kerneliPKiS0_PKdS2_Pd_param_0,
	.param .u64 .ptr .align 1 _Z17matvec_CSR_kerneliPKiS0_PKdS2_Pd_param_1,
	.param .u64 .ptr .align 1 _Z17matvec_CSR_kerneliPKiS0_PKdS2_Pd_param_2,
	.param .u64 .ptr .align 1 _Z17matvec_CSR_kerneliPKiS0_PKdS2_Pd_param_3,
	.param .u64 .ptr .align 1 _Z17matvec_CSR_kerneliPKiS0_PKdS2_Pd_param_4,
	.param .u64 .ptr .align 1 _Z17matvec_CSR_kerneliPKiS0_PKdS2_Pd_param_5
)
{
	.reg .pred 	%p<11>;
	.reg .b32 	%r<67>;
	.reg .b64 	%rd<91>;
	.reg .b64 	%fd<112>;

	ld.param.u32 	%r23, [_Z17matvec_CSR_kerneliPKiS0_PKdS2_Pd_param_0];
	ld.param.u64 	%rd6, [_Z17matvec_CSR_kerneliPKiS0_PKdS2_Pd_param_1];
	ld.param.u64 	%rd8, [_Z17matvec_CSR_kerneliPKiS0_PKdS2_Pd_param_2];
	ld.param.u64 	%rd9, [_Z17matvec_CSR_kerneliPKiS0_PKdS2_Pd_param_3];
	ld.param.u64 	%rd10, [_Z17matvec_CSR_kerneliPKiS0_PKdS2_Pd_param_4];
	ld.param.u64 	%rd7, [_Z17matvec_CSR_kerneliPKiS0_PKdS2_Pd_param_5];
	cvta.to.global.u64 	%rd1, %rd10;
	cvta.to.global.u64 	%rd2, %rd8;
	cvta.to.global.u64 	%rd3, %rd9;
	mov.u32 	%r24, %ntid.x;
	mov.u32 	%r25, %ctaid.x;
	mov.u32 	%r26, %tid.x;
	mad.lo.s32 	%r1, %r24, %r25, %r26;
	setp.ge.s32 	%p1, %r1, %r23;
	@%p1 bra 	$L__BB2_15;
	cvta.to.global.u64 	%rd11, %rd6;
	mul.wide.s32 	%rd12, %r1, 4;
	add.s64 	%rd13, %rd11, %rd12;
	ld.global.u32 	%r62, [%rd13];
	ld.global.u32 	%r3, [%rd13+4];
	setp.ge.s32 	%p2, %r62, %r3;
	mov.f64 	%fd111, 0d0000000000000000;
	@%p2 bra 	$L__BB2_14;
	add.s32 	%r27, %r62, 1;
	max.s32 	%r28, %r3, %r27;
	sub.s32 	%r4, %r28, %r62;
	and.b32  	%r5, %r4, 15;
	sub.s32 	%r29, %r62, %r28;
	setp.gt.u32 	%p3, %r29, -16;
	mov.f64 	%fd111, 0d0000000000000000;
	@%p3 bra 	$L__BB2_5;
	and.b32  	%r30, %r4, -16;
	neg.s32 	%r60, %r30;
	add.s64 	%rd4, %rd3, 64;
	add.s64 	%rd5, %rd2, 32;
	mov.f64 	%fd111, 0d0000000000000000;
$L__BB2_4:
	.pragma "nounroll";
	mul.wide.s32 	%rd14, %r62, 8;
	add.s64 	%rd15, %rd4, %rd14;
	mul.wide.s32 	%rd16, %r62, 4;
	add.s64 	%rd17, %rd5, %rd16;
	ld.global.f64 	%fd18, [%rd15+-64];
	ld.global.u32 	%r31, [%rd17+-32];
	mul.wide.s32 	%rd18, %r31, 8;
	add.s64 	%rd19, %rd1, %rd18;
	ld.global.f64 	%fd19, [%rd19];
	fma.rn.f64 	%fd20, %fd18, %fd19, %fd111;
	ld.global.f64 	%fd21, [%rd15+-56];
	ld.global.u32 	%r32, [%rd17+-28];
	mul.wide.s32 	%rd20, %r32, 8;
	add.s64 	%rd21, %rd1, %rd20;
	ld.global.f64 	%fd22, [%rd21];
	fma.rn.f64 	%fd23, %fd21, %fd22, %fd20;
	ld.global.f64 	%fd24, [%rd15+-48];
	ld.global.u32 	%r33, [%rd17+-24];
	mul.wide.s32 	%rd22, %r33, 8;
	add.s64 	%rd23, %rd1, %rd22;
	ld.global.f64 	%fd25, [%rd23];
	fma.rn.f64 	%fd26, %fd24, %fd25, %fd23;
	ld.global.f64 	%fd27, [%rd15+-40];
	ld.global.u32 	%r34, [%rd17+-20];
	mul.wide.s32 	%rd24, %r34, 8;
	add.s64 	%rd25, %rd1, %rd24;
	ld.global.f64 	%fd28, [%rd25];
	fma.rn.f64 	%fd29, %fd27, %fd28, %fd26;
	ld.global.f64 	%fd30, [%rd15+-32];
	ld.global.u32 	%r35, [%rd17+-16];
	mul.wide.s32 	%rd26, %r35, 8;
	add.s64 	%rd27, %rd1, %rd26;
	ld.global.f64 	%fd31, [%rd27];
	fma.rn.f64 	%fd32, %fd30, %fd31, %fd29;
	ld.global.f64 	%fd33, [%rd15+-24];
	ld.global.u32 	%r36, [%rd17+-12];
	mul.wide.s32 	%rd28, %r36, 8;
	add.s64 	%rd29, %rd1, %rd28;
	ld.global.f64 	%fd34, [%rd29];
	fma.rn.f64 	%fd35, %fd33, %fd34, %fd32;
	ld.global.f64 	%fd36, [%rd15+-16];
	ld.global.u32 	%r37, [%rd17+-8];
	mul.wide.s32 	%rd30, %r37, 8;
	add.s64 	%rd31, %rd1, %rd30;
	ld.global.f64 	%fd37, [%rd31];
	fma.rn.f64 	%fd38, %fd36, %fd37, %fd35;
	ld.global.f64 	%fd39, [%rd15+-8];
	ld.global.u32 	%r38, [%rd17+-4];
	mul.wide.s32 	%rd32, %r38, 8;
	add.s64 	%rd33, %rd1, %rd32;
	ld.global.f64 	%fd40, [%rd33];
	fma.rn.f64 	%fd41, %fd39, %fd40, %fd38;
	ld.global.f64 	%fd42, [%rd15];
	ld.global.u32 	%r39, [%rd17];
	mul.wide.s32 	%rd34, %r39, 8;
	add.s64 	%rd35, %rd1, %rd34;
	ld.global.f64 	%fd43, [%rd35];
	fma.rn.f64 	%fd44, %fd42, %fd43, %fd41;
	ld.global.f64 	%fd45, [%rd15+8];
	ld.global.u32 	%r40, [%rd17+4];
	mul.wide.s32 	%rd36, %r40, 8;
	add.s64 	%rd37, %rd1, %rd36;
	ld.global.f64 	%fd46, [%rd37];
	fma.rn.f64 	%fd47, %fd45, %fd46, %fd44;
	ld.global.f64 	%fd48, [%rd15+16];
	ld.global.u32 	%r41, [%rd17+8];
	mul.wide.s32 	%rd38, %r41, 8;
	add.s64 	%rd39, %rd1, %rd38;
	ld.global.f64 	%fd49, [%rd39];
	fma.rn.f64 	%fd50, %fd48, %fd49, %fd47;
	ld.global.f64 	%fd51, [%rd15+24];
	ld.global.u32 	%r42, [%rd17+12];
	mul.wide.s32 	%rd40, %r42, 8;
	add.s64 	%rd41, %rd1, %rd40;
	ld.global.f64 	%fd52, [%rd41];
	fma.rn.f64 	%fd53, %fd51, %fd52, %fd50;
	ld.global.f64 	%fd54, [%rd15+32];
	ld.global.u32 	%r43, [%rd17+16];
	mul.wide.s32 	%rd42, %r43, 8;
	add.s64 	%rd43, %rd1, %rd42;
	ld.global.f64 	%fd55, [%rd43];
	fma.rn.f64 	%fd56, %fd54, %fd55, %fd53;
	ld.global.f64 	%fd57, [%rd15+40];
	ld.global.u32 	%r44, [%rd17+20];
	mul.wide.s32 	%rd44, %r44, 8;
	add.s64 	%rd45, %rd1, %rd44;
	ld.global.f64 	%fd58, [%rd45];
	fma.rn.f64 	%fd59, %fd57, %fd58, %fd56;
	ld.global.f64 	%fd60, [%rd15+48];
	ld.global.u32 	%r45, [%rd17+24];
	mul.wide.s32 	%rd46, %r45, 8;
	add.s64 	%rd47, %rd1, %rd46;
	ld.global.f64 	%fd61, [%rd47];
	fma.rn.f64 	%fd62, %fd60, %fd61, %fd59;
	ld.global.f64 	%fd63, [%rd15+56];
	ld.global.u32 	%r46, [%rd17+28];
	mul.wide.s32 	%rd48, %r46, 8;
	add.s64 	%rd49, %rd1, %rd48;
	ld.global.f64 	%fd64, [%rd49];
	fma.rn.f64 	%fd111, %fd63, %fd64, %fd62;
	add.s32 	%r62, %r62, 16;
	add.s32 	%r60, %r60, 16;
	setp.ne.s32 	%p4, %r60, 0;
	@%p4 bra 	$L__BB2_4;
$L__BB2_5:
	setp.eq.s32 	%p5, %r5, 0;
	@%p5 bra 	$L__BB2_14;
	and.b32  	%r12, %r4, 7;
	setp.lt.u32 	%p6, %r5, 8;
	@%p6 bra 	$L__BB2_8;
	mul.wide.s32 	%rd50, %r62, 8;
	add.s64 	%rd51, %rd3, %rd50;
	ld.global.f64 	%fd66, [%rd51];
	mul.wide.s32 	%rd52, %r62, 4;
	add.s64 	%rd53, %rd2, %rd52;
	ld.global.u32 	%r47, [%rd53];
	mul.wide.s32 	%rd54, %r47, 8;
	add.s64 	%rd55, %rd1, %rd54;
	ld.global.f64 	%fd67, [%rd55];
	fma.rn.f64 	%fd68, %fd66, %fd67, %fd111;
	ld.global.f64 	%fd69, [%rd51+8];
	ld.global.u32 	%r48, [%rd53+4];
	mul.wide.s32 	%rd56, %r48, 8;
	add.s64 	%rd57, %rd1, %rd56;
	ld.global.f64 	%fd70, [%rd57];
	fma.rn.f64 	%fd71, %fd69, %fd70, %fd68;
	ld.global.f64 	%fd72, [%rd51+16];
	ld.global.u32 	%r49, [%rd53+8];
	mul.wide.s32 	%rd58, %r49, 8;
	add.s64 	%rd59, %rd1, %rd58;
	ld.global.f64 	%fd73, [%rd59];
	fma.rn.f64 	%fd74, %fd72, %fd73, %fd71;
	ld.global.f64 	%fd75, [%rd51+24];
	ld.global.u32 	%r50, [%rd53+12];
	mul.wide.s32 	%rd60, %r50, 8;
	add.s64 	%rd61, %rd1, %rd60;
	ld.global.f64 	%fd76, [%rd61];
	fma.rn.f64 	%fd77, %fd75, %fd76, %fd74;
	ld.global.f64 	%fd78, [%rd51+32];
	ld.global.u32 	%r51, [%rd53+16];
	mul.wide.s32 	%rd62, %r51, 8;
	add.s64 	%rd63, %rd1, %rd62;
	ld.global.f64 	%fd79, [%rd63];
	fma.rn.f64 	%fd80, %fd78, %fd79, %fd77;
	ld.global.f64 	%fd81, [%rd51+40];
	ld.global.u32 	%r52, [%rd53+20];
	mul.wide.s32 	%rd64, %r52, 8;
	add.s64 	%rd65, %rd1, %rd64;
	ld.global.f64 	%fd82, [%rd65];
	fma.rn.f64 	%fd83, %fd81, %fd82, %fd80;
	ld.global.f64 	%fd84, [%rd51+48];
	ld.global.u32 	%r53, [%rd53+24];
	mul.wide.s32 	%rd66, %r53, 8;
	add.s64 	%rd67, %rd1, %rd66;
	ld.global.f64 	%fd85, [%rd67];
	fma.rn.f64 	%fd86, %fd84, %fd85, %fd83;
	ld.global.f64 	%fd87, [%rd51+56];
	ld.global.u32 	%r54, [%rd53+28];
	mul.wide.s32 	%rd68, %r54, 8;
	add.s64 	%rd69, %rd1, %rd68;
	ld.global.f64 	%fd88, [%rd69];
	fma.rn.f64 	%fd111, %fd87, %fd88, %fd86;
	add.s32 	%r62, %r62, 8;
$L__BB2_8:
	setp.eq.s32 	%p7, %r12, 0;
	@%p7 bra 	$L__BB2_14;
	and.b32  	%r15, %r4, 3;
	setp.lt.u32 	%p8, %r12, 4;
	@%p8 bra 	$L__BB2_11;
	mul.wide.s32 	%rd70, %r62, 8;
	add.s64 	%rd71, %rd3, %rd70;
	ld.global.f64 	%fd90, [%rd71];
	mul.wide.s32 	%rd72, %r62, 4;
	add.s64 	%rd73, %rd2, %rd72;
	ld.global.u32 	%r55, [%rd73];
	mul.wide.s32 	%rd74, %r55, 8;
	add.s64 	%rd75, %rd1, %rd74;
	ld.global.f64 	%fd91, [%rd75];
	fma.rn.f64 	%fd92, %fd90, %fd91, %fd111;
	ld.global.f64 	%fd93, [%rd71+8];
	ld.global.u32 	%r56, [%rd73+4];
	mul.wide.s32 	%rd76, %r56, 8;
	add.s64 	%rd77, %rd1, %rd76;
	ld.global.f64 	%fd94, [%rd77];
	fma.rn.f64 	%fd95, %fd93, %fd94, %fd92;
	ld.global.f64 	%fd96, [%rd71+16];
	ld.global.u32 	%r57, [%rd73+8];
	mul.wide.s32 	%rd78, %r57, 8;
	add.s64 	%rd79, %rd1, %rd78;
	ld.global.f64 	%fd97, [%rd79];
	fma.rn.f64 	%fd98, %fd96, %fd97, %fd95;
	ld.global.f64 	%fd99, [%rd71+24];
	ld.global.u32 	%r58, [%rd73+12];
	mul.wide.s32 	%rd80, %r58, 8;
	add.s64 	%rd81, %rd1, %rd80;
	ld.global.f64 	%fd100, [%rd81];
	fma.rn.f64 	%fd111, %fd99, %fd100, %fd98;
	add.s32 	%r62, %r62, 4;
$L__BB2_11:
	setp.eq.s32 	%p9, %r15, 0;
	@%p9 bra 	$L__BB2_14;
	neg.s32 	%r65, %r15;
$L__BB2_13:
	.pragma "nounroll";
	mul.wide.s32 	%rd82, %r62, 4;
	add.s64 	%rd83, %rd2, %rd82;
	mul.wide.s32 	%rd84, %r62, 8;
	add.s64 	%rd85, %rd3, %rd84;
	ld.global.f64 	%fd101, [%rd85];
	ld.global.u32 	%r59, [%rd83];
	mul.wide.s32 	%rd86, %r59, 8;
	add.s64 	%rd87, %rd1, %rd86;
	ld.global.f64 	%fd102, [%rd87];
	fma.rn.f64 	%fd111, %fd101, %fd102, %fd111;
	add.s32 	%r62, %r62, 1;
	add.s32 	%r65, %r65, 1;
	setp.ne.s32 	%p10, %r65, 0;
	@%p10 bra 	$L__BB2_13;
$L__BB2_14:
	cvta.to.global.u64 	%rd88, %rd7;
	mul.wide.s32 	%rd89, %r1, 8;
	add.s64 	%rd90, %rd88, %rd89;
	st.global.f64 	[%rd90], %fd111;
$L__BB2_15:
	ret;

}
	// .globl	_Z19matvec_dense_kerneliiPKdS0_Pd
.visible .entry _Z19matvec_dense_kerneliiPKdS0_Pd(
	.param .u32 _Z19matvec_dense_kerneliiPKdS0_Pd_param_0,
	.param .u32 _Z19matvec_dense_kerneliiPKdS0_Pd_param_1,
	.param .u64 .ptr .align 1 _Z19matvec_dense_kerneliiPKdS0_Pd_param_2,
	.param .u64 .ptr .align 1 _Z19matvec_dense_kerneliiPKdS0_Pd_param_3,
	.param .u64 .ptr .align 1 _Z19matvec_dense_kerneliiPKdS0_Pd_param_4
)
{
	.reg .pred 	%p<11>;
	.reg .b32 	%r<38>;
	.reg .b64 	%rd<31>;
	.reg .b64 	%fd<112>;

	ld.param.u32 	%r24, [_Z19matvec_dense_kerneliiPKdS0_Pd_param_0];
	ld.param.u32 	%r23, [_Z19matvec_dense_kerneliiPKdS0_Pd_param_1];
	ld.param.u64 	%rd11, [_Z19matvec_dense_kerneliiPKdS0_Pd_param_2];
	ld.param.u64 	%rd12, [_Z19matvec_dense_kerneliiPKdS0_Pd_param_3];
	ld.param.u64 	%rd10, [_Z19matvec_dense_kerneliiPKdS0_Pd_param_4];
	cvta.to.global.u64 	%rd1, %rd12;
	cvta.to.global.u64 	%rd2, %rd11;
	mov.u32 	%r25, %ctaid.x;
	mov.u32 	%r26, %ntid.x;
	mov.u32 	%r27, %tid.x;
	mad.lo.s32 	%r1, %r25, %r26, %r27;
	setp.ge.s32 	%p1, %r1, %r24;
	@%p1 bra 	$L__BB3_15;
	setp.lt.s32 	%p2, %r23, 1;
	mov.f64 	%fd111, 0d0000000000000000;
	@%p2 bra 	$L__BB3_14;
	mul.lo.s32 	%r2, %r23, %r1;
	and.b32  	%r3, %r23, 15;
	setp.lt.u32 	%p3, %r23, 16;
	mov.f64 	%fd111, 0d0000000000000000;
	mov.b32 	%r34, 0;
	@%p3 bra 	$L__BB3_5;
	and.b32  	%r34, %r23, 2147483632;
	neg.s32 	%r32, %r34;
	add.s64 	%rd3, %rd2, 64;
	add.s64 	%rd29, %rd1, 64;
	mov.f64 	%fd111, 0d0000000000000000;
	mov.u32 	%r31, %r2;
$L__BB3_4:
	.pragma "nounroll";
	mul.wide.s32 	%rd13, %r31, 8;
	add.s64 	%rd14, %rd3, %rd13;
	ld.global.f64 	%fd18, [%rd14+-64];
	ld.global.f64 	%fd19, [%rd29+-64];
	fma.rn.f64 	%fd20, %fd18, %fd19, %fd111;
	ld.global.f64 	%fd21, [%rd14+-56];
	ld.global.f64 	%fd22, [%rd29+-56];
	fma.rn.f64 	%fd23, %fd21, %fd22, %fd20;
	ld.global.f64 	%fd24, [%rd14+-48];
	ld.global.f64 	%fd25, [%rd29+-48];
	fma.rn.f64 	%fd26, %fd24, %fd25, %fd23;
	ld.global.f64 	%fd27, [%rd14+-40];
	ld.global.f64 	%fd28, [%rd29+-40];
	fma.rn.f64 	%fd29, %fd27, %fd28, %fd26;
	ld.global.f64 	%fd30, [%rd14+-32];
	ld.global.f64 	%fd31, [%rd29+-32];
	fma.rn.f64 	%fd32, %fd30, %fd31, %fd29;
	ld.global.f64 	%fd33, [%rd14+-24];
	ld.global.f64 	%fd34, [%rd29+-24];
	fma.rn.f64 	%fd35, %fd33, %fd34, %fd32;
	ld.global.f64 	%fd36, [%rd14+-16];
	ld.global.f64 	%fd37, [%rd29+-16];
	fma.rn.f64 	%fd38, %fd36, %fd37, %fd35;
	ld.global.f64 	%fd39, [%rd14+-8];
	ld.global.f64 	%fd40, [%rd29+-8];
	fma.rn.f64 	%fd41, %fd39, %fd40, %fd38;
	ld.global.f64 	%fd42, [%rd14];
	ld.global.f64 	%fd43, [%rd29];
	fma.rn.f64 	%fd44, %fd42, %fd43, %fd41;
	ld.global.f64 	%fd45, [%rd14+8];
	ld.global.f64 	%fd46, [%rd29+8];
	fma.rn.f64 	%fd47, %fd45, %fd46, %fd44;
	ld.global.f64 	%fd48, [%rd14+16];
	ld.global.f64 	%fd49, [%rd29+16];
	fma.rn.f64 	%fd50, %fd48, %fd49, %fd47;
	ld.global.f64 	%fd51, [%rd14+24];
	ld.global.f64 	%fd52, [%rd29+24];
	fma.rn.f64 	%fd53, %fd51, %fd52, %fd50;
	ld.global.f64 	%fd54, [%rd14+32];
	ld.global.f64 	%fd55, [%rd29+32];
	fma.rn.f64 	%fd56, %fd54, %fd55, %fd53;
	ld.global.f64 	%fd57, [%rd14+40];
	ld.global.f64 	%fd58, [%rd29+40];
	fma.rn.f64 	%fd59, %fd57, %fd58, %fd56;
	ld.global.f64 	%fd60, [%rd14+48];
	ld.global.f64 	%fd61, [%rd29+48];
	fma.rn.f64 	%fd62, %fd60, %fd61, %fd59;
	ld.global.f64 	%fd63, [%rd14+56];
	ld.global.f64 	%fd64, [%rd29+56];
	fma.rn.f64 	%fd111, %fd63, %fd64, %fd62;
	add.s32 	%r32, %r32, 16;
	add.s32 	%r31, %r31, 16;
	add.s64 	%rd29, %rd29, 128;
	setp.ne.s32 	%p4, %r32, 0;
	@%p4 bra 	$L__BB3_4;
$L__BB3_5:
	setp.eq.s32 	%p5, %r3, 0;
	@%p5 bra 	$L__BB3_14;
	and.b32  	%r11, %r23, 7;
	setp.lt.u32 	%p6, %r3, 8;
	@%p6 bra 	$L__BB3_8;
	add.s32 	%r29, %r34, %r2;
	mul.wide.s32 	%rd15, %r29, 8;
	add.s64 	%rd16, %rd2, %rd15;
	ld.global.f64 	%fd66, [%rd16];
	mul.wide.u32 	%rd17, %r34, 8;
	add.s64 	%rd18, %rd1, %rd17;
	ld.global.f64 	%fd67, [%rd18];
	fma.rn.f64 	%fd68, %fd66, %fd67, %fd111;
	ld.global.f64 	%fd69, [%rd16+8];
	ld.global.f64 	%fd70, [%rd18+8];
	fma.rn.f64 	%fd71, %fd69, %fd70, %fd68;
	ld.global.f64 	%fd72, [%rd16+16];
	ld.global.f64 	%fd73, [%rd18+16];
	fma.rn.f64 	%fd74, %fd72, %fd73, %fd71;
	ld.global.f64 	%fd75, [%rd16+24];
	ld.global.f64 	%fd76, [%rd18+24];
	fma.rn.f64 	%fd77, %fd75, %fd76, %fd74;
	ld.global.f64 	%fd78, [%rd16+32];
	ld.global.f64 	%fd79, [%rd18+32];
	fma.rn.f64 	%fd80, %fd78, %fd79, %fd77;
	ld.global.f64 	%fd81, [%rd16+40];
	ld.global.f64 	%fd82, [%rd18+40];
	fma.rn.f64 	%fd83, %fd81, %fd82, %fd80;
	ld.global.f64 	%fd84, [%rd16+48];
	ld.global.f64 	%fd85, [%rd18+48];
	fma.rn.f64 	%fd86, %fd84, %fd85, %fd83;
	ld.global.f64 	%fd87, [%rd16+56];
	ld.global.f64 	%fd88, [%rd18+56];
	fma.rn.f64 	%fd111, %fd87, %fd88, %fd86;
	add.s32 	%r34, %r34, 8;
$L__BB3_8:
	setp.eq.s32 	%p7, %r11, 0;
	@%p7 bra 	$L__BB3_14;
	and.b32  	%r14, %r23, 3;
	setp.lt.u32 	%p8, %r11, 4;
	@%p8 bra 	$L__BB3_11;
	add.s32 	%r30, %r34, %r2;
	mul.wide.s32 	%rd19, %r30, 8;
	add.s64 	%rd20, %rd2, %rd19;
	ld.global.f64 	%fd90, [%rd20];
	mul.wide.u32 	%rd21, %r34, 8;
	add.s64 	%rd22, %rd1, %rd21;
	ld.global.f64 	%fd91, [%rd22];
	fma.rn.f64 	%fd92, %fd90, %fd91, %fd111;
	ld.global.f64 	%fd93, [%rd20+8];
	ld.global.f64 	%fd94, [%rd22+8];
	fma.rn.f64 	%fd95, %fd93, %fd94, %fd92;
	ld.global.f64 	%fd96, [%rd20+16];
	ld.global.f64 	%fd97, [%rd22+16];
	fma.rn.f64 	%fd98, %fd96, %fd97, %fd95;
	ld.global.f64 	%fd99, [%rd20+24];
	ld.global.f64 	%fd100, [%rd22+24];
	fma.rn.f64 	%fd111, %fd99, %fd100, %fd98;
	add.s32 	%r34, %r34, 4;
$L__BB3_11:
	setp.eq.s32 	%p9, %r14, 0;
	@%p9 bra 	$L__BB3_14;
	mul.wide.u32 	%rd23, %r34, 8;
	add.s64 	%rd30, %rd1, %rd23;
	add.s32 	%r37, %r34, %r2;
	neg.s32 	%r36, %r14;
$L__BB3_13:
	.pragma "nounroll";
	mul.wide.s32 	%rd24, %r37, 8;
	add.s64 	%rd25, %rd2, %rd24;
	ld.global.f64 	%fd101, [%rd25];
	ld.global.f64 	%fd102, [%rd30];
	fma.rn.f64 	%fd111, %fd101, %fd102, %fd111;
	add.s64 	%rd30, %rd30, 8;
	add.s32 	%r37, %r37, 1;
	add.s32 	%r36, %r36, 1;
	setp.ne.s32 	%p10, %r36, 0;
	@%p10 bra 	$L__BB3_13;
$L__BB3_14:
	cvta.to.global.u64 	%rd26, %rd10;
	mul.wide.s32 	%rd27, %r1, 8;
	add.s64 	%rd28, %rd26, %rd27;
	st.global.f64 	[%rd28], %fd111;
$L__BB3_15:
	ret;

}
	// .globl	_Z22vector_norm_div_kernelPKdPddi
.visible .entry _Z22vector_norm_div_kernelPKdPddi(
	.param .u64 .ptr .align 1 _Z22vector_norm_div_kernelPKdPddi_param_0,
	.param .u64 .ptr .align 1 _Z22vector_norm_div_kernelPKdPddi_param_1,
	.param .f64 _Z22vector_norm_div_kernelPKdPddi_param_2,
	.param .u32 _Z22vector_norm_div_kernelPKdPddi_param_3
)
{
	.reg .pred 	%p<3>;
	.reg .b32 	%r<11>;
	.reg .b64 	%rd<8>;
	.reg .b64 	%fd<4>;

	ld.param.u64 	%rd3, [_Z22vector_norm_div_kernelPKdPddi_param_0];
	ld.param.u64 	%rd4, [_Z22vector_norm_div_kernelPKdPddi_param_1];
	ld.param.f64 	%fd1, [_Z22vector_norm_div_kernelPKdPddi_param_2];
	ld.param.u32 	%r6, [_Z22vector_norm_div_kernelPKdPddi_param_3];
	mov.u32 	%r7, %tid.x;
	mov.u32 	%r8, %ctaid.x;
	mov.u32 	%r1, %ntid.x;
	mad.lo.s32 	%r10, %r8, %r1, %r7;
	setp.ge.u32 	%p1, %r10, %r6;
	@%p1 bra 	$L__BB4_3;
	mov.u32 	%r9, %nctaid.x;
	mul.lo.s32 	%r3, %r9, %r1;
	cvta.to.global.u64 	%rd1, %rd3;
	cvta.to.global.u64 	%rd2, %rd4;
$L__BB4_2:
	mul.wide.u32 	%rd5, %r10, 8;
	add.s64 	%rd6, %rd1, %rd5;
	ld.global.f64 	%fd2, [%rd6];
	div.rn.f64 	%fd3, %fd2, %fd1;
	add.s64 	%rd7, %rd2, %rd5;
	st.global.f64 	[%rd7], %fd3;
	add.s32 	%r10, %r10, %r3;
	setp.lt.u32 	%p2, %r10, %r6;
	@%p2 bra 	$L__BB4_2;
$L__BB4_3:
	ret;

}


// ===== COMPILED SASS (sm_100) =====

	.target	sm_100

	.elftype	@"ET_EXEC"


//--------------------- .note.nv.tkinfo           --------------------------
	.section	.note.nv.tkinfo,"",@"SHT_NOTE"
	.sectionflags	@"SHF_NOTE_NV_TKINFO"
	.tkinfo
        /*0018*/ 	.word	0x00000002
        /*0030*/ 	.string	""
        /*0030*/ 	.string	"ptxas"
        /*0030*/ 	.string	"Cuda compilation tools, release 13.0, V13.0.88"
        /*0030*/ 	.string	"Build cuda_13.0.r13.0/compiler.36424714_0"
        /*0030*/ 	.string	"-arch sm_100 -m 64 "



//--------------------- .note.nv.cuinfo           --------------------------
	.section	.note.nv.cuinfo,"",@"SHT_NOTE"
	.sectionflags	@"SHF_NOTE_NV_CUINFO"
        /*0018*/ 	.short	0x0002
        /*001a*/ 	.short	0x0064
        /*001c*/ 	.short	0x0082
	.zero		2


//--------------------- .nv.info                  --------------------------
	.section	.nv.info,"",@"SHT_CUDA_INFO"
	.align	4


	//----- nvinfo : EIATTR_REGCOUNT
	.align		4
        /*0000*/ 	.byte	0x04, 0x2f
        /*0002*/ 	.short	(.L_1 - .L_0)
	.align		4
.L_0:
        /*0004*/ 	.word	index@(_Z7dotprodILj32EEvPdS0_S0_j)
        /*0008*/ 	.word	0x00000016


	//----- nvinfo : EIATTR_FRAME_SIZE
	.align		4
.L_1:
        /*000c*/ 	.byte	0x04, 0x11
        /*000e*/ 	.short	(.L_3 - .L_2)
	.align		4
.L_2:
        /*0010*/ 	.word	index@(_Z7dotprodILj32EEvPdS0_S0_j)
        /*0014*/ 	.word	0x00000000


	//----- nvinfo : EIATTR_REGCOUNT
	.align		4
.L_3:
        /*0018*/ 	.byte	0x04, 0x2f
        /*001a*/ 	.short	(.L_5 - .L_4)
	.align		4
.L_4:
        /*001c*/ 	.word	index@(_Z6reduceILj32EEvPdS0_j)
        /*0020*/ 	.word	0x00000012


	//----- nvinfo : EIATTR_FRAME_SIZE
	.align		4
.L_5:
        /*0024*/ 	.byte	0x04, 0x11
        /*0026*/ 	.short	(.L_7 - .L_6)
	.align		4
.L_6:
        /*0028*/ 	.word	index@(_Z6reduceILj32EEvPdS0_j)
        /*002c*/ 	.word	0x00000000


	//----- nvinfo : EIATTR_REGCOUNT
	.align		4
.L_7:
        /*0030*/ 	.byte	0x04, 0x2f
        /*0032*/ 	.short	(.L_9 - .L_8)
	.align		4
.L_8:
        /*0034*/ 	.word	index@(_Z17matvec_CSR_kerneliPKiS0_PKdS2_Pd)
        /*0038*/ 	.word	0x00000020


	//----- nvinfo : EIATTR_FRAME_SIZE
	.align		4
.L_9:
        /*003c*/ 	.byte	0x04, 0x11
        /*003e*/ 	.short	(.L_11 - .L_10)
	.align		4
.L_10:
        /*0040*/ 	.word	index@(_Z17matvec_CSR_kerneliPKiS0_PKdS2_Pd)
        /*0044*/ 	.word	0x00000000


	//----- nvinfo : EIATTR_REGCOUNT
	.align		4
.L_11:
        /*0048*/ 	.byte	0x04, 0x2f
        /*004a*/ 	.short	(.L_13 - .L_12)
	.align		4
.L_12:
        /*004c*/ 	.word	index@(_Z19matvec_dense_kerneliiPKdS0_Pd)
        /*0050*/ 	.word	0x00000020


	//----- nvinfo : EIATTR_FRAME_SIZE
	.align		4
.L_13:
        /*0054*/ 	.byte	0x04, 0x11
        /*0056*/ 	.short	(.L_15 - .L_14)
	.align		4
.L_14:
        /*0058*/ 	.word	index@(_Z19matvec_dense_kerneliiPKdS0_Pd)
        /*005c*/ 	.word	0x00000000


	//----- nvinfo : EIATTR_REGCOUNT
	.align		4
.L_15:
        /*0060*/ 	.byte	0x04, 0x2f
        /*0062*/ 	.short	(.L_17 - .L_16)
	.align		4
.L_16:
        /*0064*/ 	.word	index@(_Z22vector_norm_div_kernelPKdPddi)
        /*0068*/ 	.word	0x0000001e


	//----- nvinfo : EIATTR_FRAME_SIZE
	.align		4
.L_17:
        /*006c*/ 	.byte	0x04, 0x11
        /*006e*/ 	.short	(.L_19 - .L_18)
	.align		4
.L_18:
        /*0070*/ 	.word	index@($__internal_0_$__cuda_sm20_div_rn_f64_full)
        /*0074*/ 	.word	0x00000000


	//----- nvinfo : EIATTR_FRAME_SIZE
	.align		4
.L_19:
        /*0078*/ 	.byte	0x04, 0x11
        /*007a*/ 	.short	(.L_21 - .L_20)
	.align		4
.L_20:
        /*007c*/ 	.word	index@(_Z22vector_norm_div_kernelPKdPddi)
        /*0080*/ 	.word	0x00000000


	//----- nvinfo : EIATTR_MIN_STACK_SIZE
	.align		4
.L_21:
        /*0084*/ 	.byte	0x04, 0x12
        /*0086*/ 	.short	(.L_23 - .L_22)
	.align		4
.L_22:
        /*0088*/ 	.word	index@(_Z22vector_norm_div_kernelPKdPddi)
        /*008c*/ 	.word	0x00000000


	//----- nvinfo : EIATTR_MIN_STACK_SIZE
	.align		4
.L_23:
        /*0090*/ 	.byte	0x04, 0x12
        /*0092*/ 	.short	(.L_25 - .L_24)
	.align		4
.L_24:
        /*0094*/ 	.word	index@(_Z19matvec_dense_kerneliiPKdS0_Pd)
        /*0098*/ 	.word	0x00000000


	//----- nvinfo : EIATTR_MIN_STACK_SIZE
	.align		4
.L_25:
        /*009c*/ 	.byte	0x04, 0x12
        /*009e*/ 	.short	(.L_27 - .L_26)
	.align		4
.L_26:
        /*00a0*/ 	.word	index@(_Z17matvec_CSR_kerneliPKiS0_PKdS2_Pd)
        /*00a4*/ 	.word	0x00000000


	//----- nvinfo : EIATTR_MIN_STACK_SIZE
	.align		4
.L_27:
        /*00a8*/ 	.byte	0x04, 0x12
        /*00aa*/ 	.short	(.L_29 - .L_28)
	.align		4
.L_28:
        /*00ac*/ 	.word	index@(_Z6reduceILj32EEvPdS0_j)
        /*00b0*/ 	.word	0x00000000


	//----- nvinfo : EIATTR_MIN_STACK_SIZE
	.align		4
.L_29:
        /*00b4*/ 	.byte	0x04, 0x12
        /*00b6*/ 	.short	(.L_31 - .L_30)
	.align		4
.L_30:
        /*00b8*/ 	.word	index@(_Z7dotprodILj32EEvPdS0_S0_j)
        /*00bc*/ 	.word	0x00000000
.L_31:


//--------------------- .nv.compat                --------------------------
	.section	.nv.compat,"",@"SHT_CUDA_COMPAT_INFO"
	.align	4
        /*0000*/ 	.byte	0x02, 0x09, 0x00, 0x00, 0x02, 0x02, 0x01, 0x00, 0x02, 0x05, 0x05, 0x00, 0x03, 0x07, 0x01, 0x01
        /*0010*/ 	.byte	0x02, 0x03, 0x00, 0x00, 0x02, 0x06, 0x01, 0x00, 0x04, 0x0b, 0x08, 0x00, 0x01, 0x00, 0x00, 0x00
        /*0020*/ 	.byte	0x00, 0x00, 0x00, 0x00


//--------------------- .nv.info._Z22vector_norm_div_kernelPKdPddi --------------------------
	.section	.nv.info._Z22vector_norm_div_kernelPKdPddi,"",@"SHT_CUDA_INFO"
	.sectionflags	@""
	.align	4


	//----- nvinfo : EIATTR_CUDA_API_VERSION
	.align		4
        /*0000*/ 	.byte	0x04, 0x37
        /*0002*/ 	.short	(.L_33 - .L_32)
.L_32:
        /*0004*/ 	.word	0x00000082


	//----- nvinfo : EIATTR_KPARAM_INFO
	.align		4
.L_33:
        /*0008*/ 	.byte	0x04, 0x17
        /*000a*/ 	.short	(.L_35 - .L_34)
.L_34:
        /*000c*/ 	.word	0x00000000
        /*0010*/ 	.short	0x0003
        /*0012*/ 	.short	0x0018
        /*0014*/ 	.byte	0x00, 0xf0, 0x11, 0x00


	//----- nvinfo : EIATTR_KPARAM_INFO
	.align		4
.L_35:
        /*0018*/ 	.byte	0x04, 0x17
        /*001a*/ 	.short	(.L_37 - .L_36)
.L_36:
        /*001c*/ 	.word	0x00000000
        /*0020*/ 	.short	0x0002
        /*0022*/ 	.short	0x0010
        /*0024*/ 	.byte	0x00, 0xf0, 0x21, 0x00


	//----- nvinfo : EIATTR_KPARAM_INFO
	.align		4
.L_37:
        /*0028*/ 	.byte	0x04, 0x17
        /*002a*/ 	.short	(.L_39 - .L_38)
.L_38:
        /*002c*/ 	.word	0x00000000
        /*0030*/ 	.short	0x0001
        /*0032*/ 	.short	0x0008
        /*0034*/ 	.byte	0x00, 0xf5, 0x21, 0x00


	//----- nvinfo : EIATTR_KPARAM_INFO
	.align		4
.L_39:
        /*0038*/ 	.byte	0x04, 0x17
        /*003a*/ 	.short	(.L_41 - .L_40)
.L_40:
        /*003c*/ 	.word	0x00000000
        /*0040*/ 	.short	0x0000
        /*0042*/ 	.short	0x0000
        /*0044*/ 	.byte	0x00, 0xf5, 0x21, 0x00


	//----- nvinfo : EIATTR_SPARSE_MMA_MASK
	.align		4
.L_41:
        /*0048*/ 	.byte	0x03, 0x50
        /*004a*/ 	.short	0x0000


	//----- nvinfo : EIATTR_MAXREG_COUNT
	.align		4
        /*004c*/ 	.byte	0x03, 0x1b
        /*004e*/ 	.short	0x00ff


	//----- nvinfo : EIATTR_MERCURY_ISA_VERSION
	.align		4
        /*0050*/ 	.byte	0x03, 0x5f
        /*0052*/ 	.short	0x0101


	//----- nvinfo : EIATTR_VRC_CTA_INIT_COUNT
	.align		4
        /*0054*/ 	.byte	0x02, 0x4a
	.zero		1
	.zero		1


	//----- nvinfo : EIATTR_EXIT_INSTR_OFFSETS
	.align		4
        /*0058*/ 	.byte	0x04, 0x1c
        /*005a*/ 	.short	(.L_43 - .L_42)


	//   ....[0]....
.L_42:
        /*005c*/ 	.word	0x00000070


	//   ....[1]....
        /*0060*/ 	.word	0x000002c0


	//----- nvinfo : EIATTR_CRS_STACK_SIZE
	.align		4
.L_43:
        /*0064*/ 	.byte	0x04, 0x1e
        /*0066*/ 	.short	(.L_45 - .L_44)
.L_44:
        /*0068*/ 	.word	0x00000000


	//----- nvinfo : EIATTR_CBANK_PARAM_SIZE
	.align		4
.L_45:
        /*006c*/ 	.byte	0x03, 0x19
        /*006e*/ 	.short	0x001c


	//----- nvinfo : EIATTR_PARAM_CBANK
	.align		4
        /*0070*/ 	.byte	0x04, 0x0a
        /*0072*/ 	.short	(.L_47 - .L_46)
	.align		4
.L_46:
        /*0074*/ 	.word	index@(.nv.constant0._Z22vector_norm_div_kernelPKdPddi)
        /*0078*/ 	.short	0x0380
        /*007a*/ 	.short	0x001c


	//----- nvinfo : EIATTR_SW_WAR
	.align		4
.L_47:
        /*007c*/ 	.byte	0x04, 0x36
        /*007e*/ 	.short	(.L_49 - .L_48)
.L_48:
        /*0080*/ 	.word	0x00000008
.L_49:


//--------------------- .nv.info._Z19matvec_dense_kerneliiPKdS0_Pd --------------------------
	.section	.nv.info._Z19matvec_dense_kerneliiPKdS0_Pd,"",@"SHT_CUDA_INFO"
	.sectionflags	@""
	.align	4


	//----- nvinfo : EIATTR_CUDA_API_VERSION
	.align		4
        /*0000*/ 	.byte	0x04, 0x37
        /*0002*/ 	.short	(.L_51 - .L_50)
.L_50:
        /*0004*/ 	.word	0x00000082


	//----- nvinfo : EIATTR_KPARAM_INFO
	.align		4
.L_51:
        /*0008*/ 	.byte	0x04, 0x17
        /*000a*/ 	.short	(.L_53 - .L_52)
.L_52:
        /*000c*/ 	.word	0x00000000
        /*0010*/ 	.short	0x0004
        /*0012*/ 	.short	0x0018
        /*0014*/ 	.byte	0x00, 0xf5, 0x21, 0x00


	//----- nvinfo : EIATTR_KPARAM_INFO
	.align		4
.L_53:
        /*0018*/ 	.byte	0x04, 0x17
        /*001a*/ 	.short	(.L_55 - .L_54)
.L_54:
        /*001c*/ 	.word	0x00000000
        /*0020*/ 	.short	0x0003
        /*0022*/ 	.short	0x0010
        /*0024*/ 	.byte	0x00, 0xf5, 0x21, 0x00


	//----- nvinfo : EIATTR_KPARAM_INFO
	.align		4
.L_55:
        /*0028*/ 	.byte	0x04, 0x17
        /*002a*/ 	.short	(.L_57 - .L_56)
.L_56:
        /*002c*/ 	.word	0x00000000
        /*0030*/ 	.short	0x0002
        /*0032*/ 	.short	0x0008
        /*0034*/ 	.byte	0x00, 0xf5, 0x21, 0x00


	//----- nvinfo : EIATTR_KPARAM_INFO
	.align		4
.L_57:
        /*0038*/ 	.byte	0x04, 0x17
        /*003a*/ 	.short	(.L_59 - .L_58)
.L_58:
        /*003c*/ 	.word	0x00000000
        /*0040*/ 	.short	0x0001
        /*0042*/ 	.short	0x0004
        /*0044*/ 	.byte	0x00, 0xf0, 0x11, 0x00


	//----- nvinfo : EIATTR_KPARAM_INFO
	.align		4
.L_59:
        /*0048*/ 	.byte	0x04, 0x17
        /*004a*/ 	.short	(.L_61 - .L_60)
.L_60:
        /*004c*/ 	.word	0x00000000
        /*0050*/ 	.short	0x0000
        /*0052*/ 	.short	0x0000
        /*0054*/ 	.byte	0x00, 0xf0, 0x11, 0x00


	//----- nvinfo : EIATTR_SPARSE_MMA_MASK
	.align		4
.L_61:
        /*0058*/ 	.byte	0x03, 0x50
        /*005a*/ 	.short	0x0000


	//----- nvinfo : EIATTR_MAXREG_COUNT
	.align		4
        /*005c*/ 	.byte	0x03, 0x1b
        /*005e*/ 	.short	0x00ff


	//----- nvinfo : EIATTR_MERCURY_ISA_VERSION
	.align		4
        /*0060*/ 	.byte	0x03, 0x5f
        /*0062*/ 	.short	0x0101


	//----- nvinfo : EIATTR_VRC_CTA_INIT_COUNT
	.align		4
        /*0064*/ 	.byte	0x02, 0x4a
	.zero		1
	.zero		1


	//----- nvinfo : EIATTR_EXIT_INSTR_OFFSETS
	.align		4
        /*0068*/ 	.byte	0x04, 0x1c
        /*006a*/ 	.short	(.L_63 - .L_62)


	//   ....[0]....
.L_62:
        /*006c*/ 	.word	0x00000070


	//   ....[1]....
        /*0070*/ 	.word	0x00000ad0


	//----- nvinfo : EIATTR_CBANK_PARAM_SIZE
	.align		4
.L_63:
        /*0074*/ 	.byte	0x03, 0x19
        /*0076*/ 	.short	0x0020


	//----- nvinfo : EIATTR_PARAM_CBANK
	.align		4
        /*0078*/ 	.byte	0x04, 0x0a
        /*007a*/ 	.short	(.L_65 - .L_64)
	.align		4
.L_64:
        /*007c*/ 	.word	index@(.nv.constant0._Z19matvec_dense_kerneliiPKdS0_Pd)
        /*0080*/ 	.short	0x0380
        /*0082*/ 	.short	0x0020


	//----- nvinfo : EIATTR_SW_WAR
	.align		4
.L_65:
        /*0084*/ 	.byte	0x04, 0x36
        /*0086*/ 	.short	(.L_67 - .L_66)
.L_66:
        /*0088*/ 	.word	0x00000008
.L_67:


//--------------------- .nv.info._Z17matvec_CSR_kerneliPKiS0_PKdS2_Pd --------------------------
	.section	.nv.info._Z17matvec_CSR_kerneliPKiS0_PKdS2_Pd,"",@"SHT_CUDA_INFO"
	.sectionflags	@""
	.align	4


	//----- nvinfo : EIATTR_CUDA_API_VERSION
	.align		4
        /*0000*/ 	.byte	0x04, 0x37
        /*0002*/ 	.short	(.L_69 - .L_68)
.L_68:
        /*0004*/ 	.word	0x00000082


	//----- nvinfo : EIATTR_KPARAM_INFO
	.align		4
.L_69:
        /*0008*/ 	.byte	0x04, 0x17
        /*000a*/ 	.short	(.L_71 - .L_70)
.L_70:
        /*000c*/ 	.word	0x00000000
        /*0010*/ 	.short	0x0005
        /*0012*/ 	.short	0x0028
        /*0014*/ 	.byte	0x00, 0xf5, 0x21, 0x00


	//----- nvinfo : EIATTR_KPARAM_INFO
	.align		4
.L_71:
        /*0018*/ 	.byte	0x04, 0x17
        /*001a*/ 	.short	(.L_73 - .L_72)
.L_72:
        /*001c*/ 	.word	0x00000000
        /*0020*/ 	.short	0x0004
        /*0022*/ 	.short	0x0020
        /*0024*/ 	.byte	0x00, 0xf5, 0x21, 0x00


	//----- nvinfo : EIATTR_KPARAM_INFO
	.align		4
.L_73:
        /*0028*/ 	.byte	0x04, 0x17
        /*002a*/ 	.short	(.L_75 - .L_74)
.L_74:
        /*002c*/ 	.word	0x00000000
        /*0030*/ 	.short	0x0003
        /*0032*/ 	.short	0x0018
        /*0034*/ 	.byte	0x00, 0xf5, 0x21, 0x00


	//----- nvinfo : EIATTR_KPARAM_INFO
	.align		4
.L_75:
        /*0038*/ 	.byte	0x04, 0x17
        /*003a*/ 	.short	(.L_77 - .L_76)
.L_76:
        /*003c*/ 	.word	0x00000000
        /*0040*/ 	.short	0x0002
        /*0042*/ 	.short	0x0010
        /*0044*/ 	.byte	0x00, 0xf5, 0x21, 0x00


	//----- nvinfo : EIATTR_KPARAM_INFO
	.align		4
.L_77:
        /*0048*/ 	.byte	0x04, 0x17
        /*004a*/ 	.short	(.L_79 - .L_78)
.L_78:
        /*004c*/ 	.word	0x00000000
        /*0050*/ 	.short	0x0001
        /*0052*/ 	.short	0x0008
        /*0054*/ 	.byte	0x00, 0xf5, 0x21, 0x00


	//----- nvinfo : EIATTR_KPARAM_INFO
	.align		4
.L_79:
        /*0058*/ 	.byte	0x04, 0x17
        /*005a*/ 	.short	(.L_81 - .L_80)
.L_80:
        /*005c*/ 	.word	0x00000000
        /*0060*/ 	.short	0x0000
        /*0062*/ 	.short	0x0000
        /*0064*/ 	.byte	0x00, 0xf0, 0x11, 0x00


	//----- nvinfo : EIATTR_SPARSE_MMA_MASK
	.align		4
.L_81:
        /*0068*/ 	.byte	0x03, 0x50
        /*006a*/ 	.short	0x0000


	//----- nvinfo : EIATTR_MAXREG_COUNT
	.align		4
        /*006c*/ 	.byte	0x03, 0x1b
        /*006e*/ 	.short	0x00ff


	//----- nvinfo : EIATTR_MERCURY_ISA_VERSION
	.align		4
        /*0070*/ 	.byte	0x03, 0x5f
        /*0072*/ 	.short	0x0101


	//----- nvinfo : EIATTR_VRC_CTA_INIT_COUNT
	.align		4
        /*0074*/ 	.byte	0x02, 0x4a
	.zero		1
	.zero		1


	//----- nvinfo : EIATTR_EXIT_INSTR_OFFSETS
	.align		4
        /*0078*/ 	.byte	0x04, 0x1c
        /*007a*/ 	.short	(.L_83 - .L_82)


	//   ....[0]....
.L_82:
        /*007c*/ 	.word	0x00000070


	//   ....[1]....
        /*0080*/ 	.word	0x00000e60


	//----- nvinfo : EIATTR_CRS_STACK_SIZE
	.align		4
.L_83:
        /*0084*/ 	.byte	0x04, 0x1e
        /*0086*/ 	.short	(.L_85 - .L_84)
.L_84:
        /*0088*/ 	.word	0x00000000


	//----- nvinfo : EIATTR_CBANK_PARAM_SIZE
	.align		4
.L_85:
        /*008c*/ 	.byte	0x03, 0x19
        /*008e*/ 	.short	0x0030


	//----- nvinfo : EIATTR_PARAM_CBANK
	.align		4
        /*0090*/ 	.byte	0x04, 0x0a
        /*0092*/ 	.short	(.L_87 - .L_86)
	.align		4
.L_86:
        /*0094*/ 	.word	index@(.nv.constant0._Z17matvec_CSR_kerneliPKiS0_PKdS2_Pd)
        /*0098*/ 	.short	0x0380
        /*009a*/ 	.short	0x0030


	//----- nvinfo : EIATTR_SW_WAR
	.align		4
.L_87:
        /*009c*/ 	.byte	0x04, 0x36
        /*009e*/ 	.short	(.L_89 - .L_88)
.L_88:
        /*00a0*/ 	.word	0x00000008
.L_89:


//--------------------- .nv.info._Z6reduceILj32EEvPdS0_j --------------------------
	.section	.nv.info._Z6reduceILj32EEvPdS0_j,"",@"SHT_CUDA_INFO"
	.sectionflags	@""
	.align	4


	//----- nvinfo : EIATTR_CUDA_API_VERSION
	.align		4
        /*0000*/ 	.byte	0x04, 0x37
        /*0002*/ 	.short	(.L_91 - .L_90)
.L_90:
        /*0004*/ 	.word	0x00000082


	//----- nvinfo : EIATTR_KPARAM_INFO
	.align		4
.L_91:
        /*0008*/ 	.byte	0x04, 0x17
        /*000a*/ 	.short	(.L_93 - .L_92)
.L_92:
        /*000c*/ 	.word	0x00000000
        /*0010*/ 	.short	0x0002
        /*0012*/ 	.short	0x0010
        /*0014*/ 	.byte	0x00, 0xf0, 0x11, 0x00


	//----- nvinfo : EIATTR_KPARAM_INFO
	.align		4
.L_93:
        /*0018*/ 	.byte	0x04, 0x17
        /*001a*/ 	.short	(.L_95 - .L_94)
.L_94:
        /*001c*/ 	.word	0x00000000
        /*0020*/ 	.short	0x0001
        /*0022*/ 	.short	0x0008
        /*0024*/ 	.byte	0x00, 0xf5, 0x21, 0x00


	//----- nvinfo : EIATTR_KPARAM_INFO
	.align		4
.L_95:
        /*0028*/ 	.byte	0x04, 0x17
        /*002a*/ 	.short	(.L_97 - .L_96)
.L_96:
        /*002c*/ 	.word	0x00000000
        /*0030*/ 	.short	0x0000
        /*0032*/ 	.short	0x0000
        /*0034*/ 	.byte	0x00, 0xf5, 0x21, 0x00


	//----- nvinfo : EIATTR_SPARSE_MMA_MASK
	.align		4
.L_97:
        /*0038*/ 	.byte	0x03, 0x50
        /*003a*/ 	.short	0x0000


	//----- nvinfo : EIATTR_MAXREG_COUNT
	.align		4
        /*003c*/ 	.byte	0x03, 0x1b
        /*003e*/ 	.short	0x00ff


	//----- nvinfo : EIATTR_NUM_BARRIERS
	.align		4
        /*0040*/ 	.byte	0x02, 0x4c
        /*0042*/ 	.byte	0x01
	.zero		1


	//----- nvinfo : EIATTR_MERCURY_ISA_VERSION
	.align		4
        /*0044*/ 	.byte	0x03, 0x5f
        /*0046*/ 	.short	0x0101


	//----- nvinfo : EIATTR_VRC_CTA_INIT_COUNT
	.align		4
        /*0048*/ 	.byte	0x02, 0x4a
	.zero		1
	.zero		1


	//----- nvinfo : EIATTR_EXIT_INSTR_OFFSETS
	.align		4
        /*004c*/ 	.byte	0x04, 0x1c
        /*004e*/ 	.short	(.L_99 - .L_98)


	//   ....[0]....
.L_98:
        /*0050*/ 	.word	0x00000220


	//   ....[1]....
        /*0054*/ 	.word	0x00000380


	//   ....[2]....
        /*0058*/ 	.word	0x000003d0


	//----- nvinfo : EIATTR_CRS_STACK_SIZE
	.align		4
.L_99:
        /*005c*/ 	.byte	0x04, 0x1e
        /*005e*/ 	.short	(.L_101 - .L_100)
.L_100:
        /*0060*/ 	.word	0x00000000


	//----- nvinfo : EIATTR_CBANK_PARAM_SIZE
	.align		4
.L_101:
        /*0064*/ 	.byte	0x03, 0x19
        /*0066*/ 	.short	0x0014


	//----- nvinfo : EIATTR_PARAM_CBANK
	.align		4
        /*0068*/ 	.byte	0x04, 0x0a
        /*006a*/ 	.short	(.L_103 - .L_102)
	.align		4
.L_102:
        /*006c*/ 	.word	index@(.nv.constant0._Z6reduceILj32EEvPdS0_j)
        /*0070*/ 	.short	0x0380
        /*0072*/ 	.short	0x0014


	//----- nvinfo : EIATTR_SW_WAR
	.align		4
.L_103:
        /*0074*/ 	.byte	0x04, 0x36
        /*0076*/ 	.short	(.L_105 - .L_104)
.L_104:
        /*0078*/ 	.word	0x00000008
.L_105:


//--------------------- .nv.info._Z7dotprodILj32EEvPdS0_S0_j --------------------------
	.section	.nv.info._Z7dotprodILj32EEvPdS0_S0_j,"",@"SHT_CUDA_INFO"
	.sectionflags	@""
	.align	4


	//----- nvinfo : EIATTR_CUDA_API_VERSION
	.align		4
        /*0000*/ 	.byte	0x04, 0x37
        /*0002*/ 	.short	(.L_107 - .L_106)
.L_106:
        /*0004*/ 	.word	0x00000082


	//----- nvinfo : EIATTR_KPARAM_INFO
	.align		4
.L_107:
        /*0008*/ 	.byte	0x04, 0x17
        /*000a*/ 	.short	(.L_109 - .L_108)
.L_108:
        /*000c*/ 	.word	0x00000000
        /*0010*/ 	.short	0x0003
        /*0012*/ 	.short	0x0018
        /*0014*/ 	.byte	0x00, 0xf0, 0x11, 0x00


	//----- nvinfo : EIATTR_KPARAM_INFO
	.align		4
.L_109:
        /*0018*/ 	.byte	0x04, 0x17
        /*001a*/ 	.short	(.L_111 - .L_110)
.L_110:
        /*001c*/ 	.word	0x00000000
        /*0020*/ 	.short	0x0002
        /*0022*/ 	.short	0x0010
        /*0024*/ 	.byte	0x00, 0xf5, 0x21, 0x00


	//----- nvinfo : EIATTR_KPARAM_INFO
	.align		4
.L_111:
        /*0028*/ 	.byte	0x04, 0x17
        /*002a*/ 	.short	(.L_113 - .L_112)
.L_112:
        /*002c*/ 	.word	0x00000000
        /*0030*/ 	.short	0x0001
        /*0032*/ 	.short	0x0008
        /*0034*/ 	.byte	0x00, 0xf5, 0x21, 0x00


	//----- nvinfo : EIATTR_KPARAM_INFO
	.align		4
.L_113:
        /*0038*/ 	.byte	0x04, 0x17
        /*003a*/ 	.short	(.L_115 - .L_114)
.L_114:
        /*003c*/ 	.word	0x00000000
        /*0040*/ 	.short	0x0000
        /*0042*/ 	.short	0x0000
        /*0044*/ 	.byte	0x00, 0xf5, 0x21, 0x00


	//----- nvinfo : EIATTR_SPARSE_MMA_MASK
	.align		4
.L_115:
        /*0048*/ 	.byte	0x03, 0x50
        /*004a*/ 	.short	0x0000


	//----- nvinfo : EIATTR_MAXREG_COUNT
	.align		4
        /*004c*/ 	.byte	0x03, 0x1b
        /*004e*/ 	.short	0x00ff


	//----- nvinfo : EIATTR_NUM_BARRIERS
	.align		4
        /*0050*/ 	.byte	0x02, 0x4c
        /*0052*/ 	.byte	0x01
	.zero		1


	//----- nvinfo : EIATTR_MERCURY_ISA_VERSION
	.align		4
        /*0054*/ 	.byte	0x03, 0x5f
        /*0056*/ 	.short	0x0101


	//----- nvinfo : EIATTR_VRC_CTA_INIT_COUNT
	.align		4
        /*0058*/ 	.byte	0x02, 0x4a
	.zero		1
	.zero		1


	//----- nvinfo : EIATTR_EXIT_INSTR_OFFSETS
	.align		4
        /*005c*/ 	.byte	0x04, 0x1c
        /*005e*/ 	.short	(.L_117 - .L_116)


	//   ....[0]....
.L_116:
        /*0060*/ 	.word	0x00000270


	//   ....[1]....
        /*0064*/ 	.word	0x000003d0


	//   ....[2]....
        /*0068*/ 	.word	0x00000420


	//----- nvinfo : EIATTR_CRS_STACK_SIZE
	.align		4
.L_117:
        /*006c*/ 	.byte	0x04, 0x1e
        /*006e*/ 	.short	(.L_119 - .L_118)
.L_118:
        /*0070*/ 	.word	0x00000000


	//----- nvinfo : EIATTR_CBANK_PARAM_SIZE
	.align		4
.L_119:
        /*0074*/ 	.byte	0x03, 0x19
        /*0076*/ 	.short	0x001c


	//----- nvinfo : EIATTR_PARAM_CBANK
	.align		4
        /*0078*/ 	.byte	0x04, 0x0a
        /*007a*/ 	.short	(.L_121 - .L_120)
	.align		4
.L_120:
        /*007c*/ 	.word	index@(.nv.constant0._Z7dotprodILj32EEvPdS0_S0_j)
        /*0080*/ 	.short	0x0380
        /*0082*/ 	.short	0x001c


	//----- nvinfo : EIATTR_SW_WAR
	.align		4
.L_121:
        /*0084*/ 	.byte	0x04, 0x36
        /*0086*/ 	.short	(.L_123 - .L_122)
.L_122:
        /*0088*/ 	.word	0x00000008
.L_123:


//--------------------- .nv.callgraph             --------------------------
	.section	.nv.callgraph,"",@"SHT_CUDA_CALLGRAPH"
	.align	4
	.sectionentsize	8
	.align		4
        /*0000*/ 	.word	0x00000000
	.align		4
        /*0004*/ 	.word	0xffffffff
	.align		4
        /*0008*/ 	.word	0x00000000
	.align		4
        /*000c*/ 	.word	0xfffffffe
	.align		4
        /*0010*/ 	.word	0x00000000
	.align		4
        /*0014*/ 	.word	0xfffffffd
	.align		4
        /*0018*/ 	.word	0x00000000
	.align		4
        /*001c*/ 	.word	0xfffffffc


//--------------------- .text._Z22vector_norm_div_kernelPKdPddi --------------------------
	.section	.text._Z22vector_norm_div_kernelPKdPddi,"ax",@progbits
	.align	128
        .global         _Z22vector_norm_div_kernelPKdPddi
        .type           _Z22vector_norm_div_kernelPKdPddi,@function
        .size           _Z22vector_norm_div_kernelPKdPddi,(.L_x_37 - _Z22vector_norm_div_kernelPKdPddi)
        .other          _Z22vector_norm_div_kernelPKdPddi,@"STO_CUDA_ENTRY STV_DEFAULT"
_Z22vector_norm_div_kernelPKdPddi:
.text._Z22vector_norm_div_kernelPKdPddi:
[----:B------:R-:W-:Y:S01]  /*0000*/  LDC R1, c[0x0][0x37c] ;  /* 0x0000df00ff017b82 */ /* 0x000fe20000000800 */
[----:B------:R-:W0:Y:S07]  /*0010*/  S2R R3, SR_TID.X ;  /* 0x0000000000037919 */ /* 0x000e2e0000002100 */
[----:B------:R-:W0:Y:S01]  /*0020*/  S2UR UR4, SR_CTAID.X ;  /* 0x00000000000479c3 */ /* 0x000e220000002500 */
[----:B------:R-:W1:Y:S07]  /*0030*/  LDCU UR5, c[0x0][0x398] ;  /* 0x00007300ff0577ac */ /* 0x000e6e0008000800 */
[----:B------:R-:W0:Y:S02]  /*0040*/  LDC R4, c[0x0][0x360] ;  /* 0x0000d800ff047b82 */ /* 0x000e240000000800 */
[----:B0-----:R-:W-:-:S05]  /*0050*/  IMAD R3, R4, UR4, R3 ;  /* 0x0000000404037c24 */ /* 0x001fca000f8e0203 */
[----:B-1----:R-:W-:-:S13]  /*0060*/  ISETP.GE.U32.AND P0, PT, R3, UR5, PT ;  /* 0x0000000503007c0c */ /* 0x002fda000bf06070 */
[----:B------:R-:W-:Y:S05]  /*0070*/  @P0 EXIT ;  /* 0x000000000000094d */ /* 0x000fea0003800000 */
[----:B------:R-:W0:Y:S01]  /*0080*/  LDC.64 R10, c[0x0][0x390] ;  /* 0x0000e400ff0a7b82 */ /* 0x000e220000000a00 */
[----:B------:R-:W1:Y:S01]  /*0090*/  LDCU UR4, c[0x0][0x370] ;  /* 0x00006e00ff0477ac */ /* 0x000e620008000800 */
[----:B------:R-:W2:Y:S06]  /*00a0*/  LDCU.64 UR6, c[0x0][0x358] ;  /* 0x00006b00ff0677ac */ /* 0x000eac0008000a00 */
[----:B------:R-:W3:Y:S01]  /*00b0*/  LDC.64 R8, c[0x0][0x380] ;  /* 0x0000e000ff087b82 */ /* 0x000ee20000000a00 */
[----:B------:R-:W4:Y:S01]  /*00c0*/  LDCU UR8, c[0x0][0x398] ;  /* 0x00007300ff0877ac */ /* 0x000f220008000800 */
[----:B------:R-:W0:Y:S06]  /*00d0*/  LDCU UR5, c[0x0][0x394] ;  /* 0x00007280ff0577ac */ /* 0x000e2c0008000800 */
[----:B------:R-:W0:Y:S01]  /*00e0*/  LDC.64 R6, c[0x0][0x388] ;  /* 0x0000e200ff067b82 */ /* 0x000e220000000a00 */
[----:B-1----:R-:W-:-:S07]  /*00f0*/  IMAD R4, R4, UR4, RZ ;  /* 0x0000000404047c24 */ /* 0x002fce000f8e02ff */
.L_x_2:
[----:B---3--:R-:W-:-:S06]  /*0100*/  IMAD.WIDE.U32 R16, R3, 0x8, R8 ;  /* 0x0000000803107825 */ /* 0x008fcc00078e0008 */
[----:B--2---:R-:W2:Y:S01]  /*0110*/  LDG.E.64 R16, desc[UR6][R16.64] ;  /* 0x0000000610107981 */ /* 0x004ea2000c1e1b00 */
[----:B01----:R-:W0:Y:S01]  /*0120*/  MUFU.RCP64H R13, UR5 ;  /* 0x00000005000d7d08 */ /* 0x003e220008001800 */
[----:B------:R-:W-:Y:S01]  /*0130*/  IMAD.MOV.U32 R12, RZ, RZ, 0x1 ;  /* 0x00000001ff0c7424 */ /* 0x000fe200078e00ff */
[----:B------:R-:W-:Y:S01]  /*0140*/  BSSY.RECONVERGENT B0, `(.L_x_0) ;  /* 0x0000014000007945 */ /* 0x000fe20003800200 */
[--C-:B------:R-:W-:Y:S02]  /*0150*/  IMAD.MOV.U32 R5, RZ, RZ, R3.reuse ;  /* 0x000000ffff057224 */ /* 0x100fe400078e0003 */
[----:B------:R-:W-:-:S05]  /*0160*/  IMAD.IADD R3, R4, 0x1, R3 ;  /* 0x0000000104037824 */ /* 0x000fca00078e0203 */
[----:B----4-:R-:W-:Y:S01]  /*0170*/  ISETP.GE.U32.AND P1, PT, R3, UR8, PT ;  /* 0x0000000803007c0c */ /* 0x010fe2000bf26070 */
[----:B0-----:R-:W-:-:S08]  /*0180*/  DFMA R14, R12, -R10, 1 ;  /* 0x3ff000000c0e742b */ /* 0x001fd0000000080a */
[----:B------:R-:W-:-:S08]  /*0190*/  DFMA R14, R14, R14, R14 ;  /* 0x0000000e0e0e722b */ /* 0x000fd0000000000e */
[----:B------:R-:W-:-:S08]  /*01a0*/  DFMA R14, R12, R14, R12 ;  /* 0x0000000e0c0e722b */ /* 0x000fd0000000000c */
[----:B------:R-:W-:-:S08]  /*01b0*/  DFMA R12, R14, -R10, 1 ;  /* 0x3ff000000e0c742b */ /* 0x000fd0000000080a */
[----:B------:R-:W-:-:S08]  /*01c0*/  DFMA R12, R14, R12, R14 ;  /* 0x0000000c0e0c722b */ /* 0x000fd0000000000e */
[----:B--2---:R-:W-:Y:S01]  /*01d0*/  DMUL R14, R16, R12 ;  /* 0x0000000c100e7228 */ /* 0x004fe20000000000 */
[----:B------:R-:W-:-:S07]  /*01e0*/  FSETP.GEU.AND P2, PT, |R17|, 6.5827683646048100446e-37, PT ;  /* 0x036000001100780b */ /* 0x000fce0003f4e200 */
[----:B------:R-:W-:-:S08]  /*01f0*/  DFMA R18, R14, -R10, R16 ;  /* 0x8000000a0e12722b */ /* 0x000fd00000000010 */
[----:B------:R-:W-:-:S10]  /*0200*/  DFMA R12, R12, R18, R14 ;  /* 0x000000120c0c722b */ /* 0x000fd4000000000e */
[----:B------:R-:W-:-:S05]  /*0210*/  FFMA R0, RZ, UR5, R13 ;  /* 0x00000005ff007c23 */ /* 0x000fca000800000d */
[----:B------:R-:W-:-:S13]  /*0220*/  FSETP.GT.AND P0, PT, |R0|, 1.469367938527859385e-39, PT ;  /* 0x001000000000780b */ /* 0x000fda0003f04200 */
[----:B------:R-:W-:Y:S05]  /*0230*/  @P0 BRA P2, `(.L_x_1) ;  /* 0x0000000000100947 */ /* 0x000fea0001000000 */
[----:B------:R-:W-:-:S07]  /*0240*/  MOV R2, 0x260 ;  /* 0x0000026000027802 */ /* 0x000fce0000000f00 */
[----:B------:R-:W-:Y:S05]  /*0250*/  CALL.REL.NOINC `($__internal_0_$__cuda_sm20_div_rn_f64_full) ;  /* 0x00000000001c7944 */ /* 0x000fea0003c00000 */
[----:B------:R-:W-:Y:S02]  /*0260*/  IMAD.MOV.U32 R12, RZ, RZ, R20 ;  /* 0x000000ffff0c7224 */ /* 0x000fe400078e0014 */
[----:B------:R-:W-:-:S07]  /*0270*/  IMAD.MOV.U32 R13, RZ, RZ, R21 ;  /* 0x000000ffff0d7224 */ /* 0x000fce00078e0015 */
.L_x_1:
[----:B------:R-:W-:Y:S05]  /*0280*/  BSYNC.RECONVERGENT B0 ;  /* 0x0000000000007941 */ /* 0x000fea0003800200 */
.L_x_0:
[----:B------:R-:W-:-:S05]  /*0290*/  IMAD.WIDE.U32 R14, R5, 0x8, R6 ;  /* 0x00000008050e7825 */ /* 0x000fca00078e0006 */
[----:B------:R1:W-:Y:S01]  /*02a0*/  STG.E.64 desc[UR6][R14.64], R12 ;  /* 0x0000000c0e007986 */ /* 0x0003e2000c101b06 */
[----:B------:R-:W-:Y:S05]  /*02b0*/  @!P1 BRA `(.L_x_2) ;  /* 0xfffffffc00909947 */ /* 0x000fea000383ffff */
[----:B------:R-:W-:Y:S05]  /*02c0*/  EXIT ;  /* 0x000000000000794d */ /* 0x000fea0003800000 */
        .weak           $__internal_0_$__cuda_sm20_div_rn_f64_full
        .type           $__internal_0_$__cuda_sm20_div_rn_f64_full,@function
        .size           $__internal_0_$__cuda_sm20_div_rn_f64_full,(.L_x_37 - $__internal_0_$__cuda_sm20_div_rn_f64_full)
$__internal_0_$__cuda_sm20_div_rn_f64_full:
[----:B------:R-:W0:Y:S01]  /*02d0*/  LDC.64 R12, c[0x0][0x390] ;  /* 0x0000e400ff0c7b82 */ /* 0x000e220000000a00 */
[----:B------:R-:W-:Y:S01]  /*02e0*/  IMAD.MOV.U32 R22, RZ, RZ, 0x1 ;  /* 0x00000001ff167424 */ /* 0x000fe200078e00ff */
[C---:B------:R-:W-:Y:S01]  /*02f0*/  FSETP.GEU.AND P3, PT, |R17|.reuse, 1.469367938527859385e-39, PT ;  /* 0x001000001100780b */ /* 0x040fe20003f6e200 */
[----:B------:R-:W-:Y:S01]  /*0300*/  IMAD.MOV.U32 R0, RZ, RZ, 0x1ca00000 ;  /* 0x1ca00000ff007424 */ /* 0x000fe200078e00ff */
[----:B------:R-:W-:Y:S01]  /*0310*/  LOP3.LUT R26, R17, 0x7ff00000, RZ, 0xc0, !PT ;  /* 0x7ff00000111a7812 */ /* 0x000fe200078ec0ff */
[----:B------:R-:W-:Y:S01]  /*0320*/  BSSY.RECONVERGENT B1, `(.L_x_3) ;  /* 0x0000050000017945 */ /* 0x000fe20003800200 */
[C---:B0-----:R-:W-:Y:S02]  /*0330*/  FSETP.GEU.AND P0, PT, |R13|.reuse, 1.469367938527859385e-39, PT ;  /* 0x001000000d00780b */ /* 0x041fe40003f0e200 */
[C---:B------:R-:W-:Y:S02]  /*0340*/  LOP3.LUT R14, R13.reuse, 0x800fffff, RZ, 0xc0, !PT ;  /* 0x800fffff0d0e7812 */ /* 0x040fe400078ec0ff */
[----:B------:R-:W-:-:S02]  /*0350*/  LOP3.LUT R27, R13, 0x7ff00000, RZ, 0xc0, !PT ;  /* 0x7ff000000d1b7812 */ /* 0x000fc400078ec0ff */
[----:B------:R-:W-:Y:S01]  /*0360*/  LOP3.LUT R15, R14, 0x3ff00000, RZ, 0xfc, !PT ;  /* 0x3ff000000e0f7812 */ /* 0x000fe200078efcff */
[----:B------:R-:W-:Y:S01]  /*0370*/  IMAD.MOV.U32 R14, RZ, RZ, R12 ;  /* 0x000000ffff0e7224 */ /* 0x000fe200078e000c */
[----:B------:R-:W-:-:S04]  /*0380*/  ISETP.GE.U32.AND P2, PT, R26, R27, PT ;  /* 0x0000001b1a00720c */ /* 0x000fc80003f46070 */
[----:B------:R-:W-:Y:S01]  /*0390*/  SEL R0, R0, 0x63400000, !P2 ;  /* 0x6340000000007807 */ /* 0x000fe20005000000 */
[----:B------:R-:W0:Y:S03]  /*03a0*/  @!P0 LDC.64 R18, c[0x0][0x390] ;  /* 0x0000e400ff128b82 */ /* 0x000e260000000a00 */
[----:B------:R-:W-:-:S04]  /*03b0*/  @!P3 LOP3.LUT R24, R0, 0x80000000, R17, 0xf8, !PT ;  /* 0x800000000018b812 */ /* 0x000fc800078ef811 */
[----:B------:R-:W-:Y:S01]  /*03c0*/  @!P3 LOP3.LUT R25, R24, 0x100000, RZ, 0xfc, !PT ;  /* 0x001000001819b812 */ /* 0x000fe200078efcff */
[----:B------:R-:W-:Y:S01]  /*03d0*/  @!P3 IMAD.MOV.U32 R24, RZ, RZ, RZ ;  /* 0x000000ffff18b224 */ /* 0x000fe200078e00ff */
[----:B0-----:R-:W-:-:S06]  /*03e0*/  @!P0 DMUL R14, R18, 8.98846567431157953865e+307 ;  /* 0x7fe00000120e8828 */ /* 0x001fcc0000000000 */
[----:B------:R-:W0:Y:S02]  /*03f0*/  MUFU.RCP64H R23, R15 ;  /* 0x0000000f00177308 */ /* 0x000e240000001800 */
[----:B0-----:R-:W-:-:S08]  /*0400*/  DFMA R18, R22, -R14, 1 ;  /* 0x3ff000001612742b */ /* 0x001fd0000000080e */
[----:B------:R-:W-:-:S08]  /*0410*/  DFMA R18, R18, R18, R18 ;  /* 0x000000121212722b */ /* 0x000fd00000000012 */
[----:B------:R-:W-:Y:S01]  /*0420*/  DFMA R22, R22, R18, R22 ;  /* 0x000000121616722b */ /* 0x000fe20000000016 */
[----:B------:R-:W-:Y:S01]  /*0430*/  LOP3.LUT R19, R0, 0x800fffff, R17, 0xf8, !PT ;  /* 0x800fffff00137812 */ /* 0x000fe200078ef811 */
[----:B------:R-:W-:-:S06]  /*0440*/  IMAD.MOV.U32 R18, RZ, RZ, R16 ;  /* 0x000000ffff127224 */ /* 0x000fcc00078e0010 */
[----:B------:R-:W-:Y:S02]  /*0450*/  DFMA R20, R22, -R14, 1 ;  /* 0x3ff000001614742b */ /* 0x000fe4000000080e */
[----:B------:R-:W-:-:S06]  /*0460*/  @!P3 DFMA R18, R18, 2, -R24 ;  /* 0x400000001212b82b */ /* 0x000fcc0000000818 */
[----:B------:R-:W-:-:S08]  /*0470*/  DFMA R20, R22, R20, R22 ;  /* 0x000000141614722b */ /* 0x000fd00000000016 */
[----:B------:R-:W-:-:S08]  /*0480*/  DMUL R22, R20, R18 ;  /* 0x0000001214167228 */ /* 0x000fd00000000000 */
[----:B------:R-:W-:-:S08]  /*0490*/  DFMA R24, R22, -R14, R18 ;  /* 0x8000000e1618722b */ /* 0x000fd00000000012 */
[----:B------:R-:W-:Y:S01]  /*04a0*/  DFMA R24, R20, R24, R22 ;  /* 0x000000181418722b */ /* 0x000fe20000000016 */
[----:B------:R-:W-:Y:S01]  /*04b0*/  IMAD.MOV.U32 R22, RZ, RZ, R26 ;  /* 0x000000ffff167224 */ /* 0x000fe200078e001a */
[----:B------:R-:W-:Y:S01]  /*04c0*/  @!P3 LOP3.LUT R22, R19, 0x7ff00000, RZ, 0xc0, !PT ;  /* 0x7ff000001316b812 */ /* 0x000fe200078ec0ff */
[----:B------:R-:W-:Y:S01]  /*04d0*/  IMAD.MOV.U32 R23, RZ, RZ, R27 ;  /* 0x000000ffff177224 */ /* 0x000fe200078e001b */
[----:B------:R-:W-:-:S03]  /*04e0*/  @!P0 LOP3.LUT R23, R15, 0x7ff00000, RZ, 0xc0, !PT ;  /* 0x7ff000000f178812 */ /* 0x000fc600078ec0ff */
[----:B------:R-:W-:-:S05]  /*04f0*/  VIADD R20, R22, 0xffffffff ;  /* 0xffffffff16147836 */ /* 0x000fca0000000000 */
[----:B------:R-:W-:Y:S01]  /*0500*/  ISETP.GT.U32.AND P0, PT, R20, 0x7feffffe, PT ;  /* 0x7feffffe1400780c */ /* 0x000fe20003f04070 */
[----:B------:R-:W-:-:S05]  /*0510*/  VIADD R20, R23, 0xffffffff ;  /* 0xffffffff17147836 */ /* 0x000fca0000000000 */
[----:B------:R-:W-:-:S13]  /*0520*/  ISETP.GT.U32.OR P0, PT, R20, 0x7feffffe, P0 ;  /* 0x7feffffe1400780c */ /* 0x000fda0000704470 */
[----:B------:R-:W-:Y:S05]  /*0530*/  @P0 BRA `(.L_x_4) ;  /* 0x0000000000600947 */ /* 0x000fea0003800000 */
[----:B------:R-:W-:Y:S01]  /*0540*/  VIADDMNMX R26, R26, -R27, 0xb9600000, !PT ;  /* 0xb96000001a1a7446 */ /* 0x000fe2000780091b */
[----:B------:R-:W-:-:S03]  /*0550*/  IMAD.MOV.U32 R16, RZ, RZ, RZ ;  /* 0x000000ffff107224 */ /* 0x000fc600078e00ff */
[----:B------:R-:W-:-:S05]  /*0560*/  VIMNMX R17, PT, PT, R26, 0x46a00000, PT ;  /* 0x46a000001a117848 */ /* 0x000fca0003fe0100 */
[----:B------:R-:W-:-:S04]  /*0570*/  IMAD.IADD R0, R17, 0x1, -R0 ;  /* 0x0000000111007824 */ /* 0x000fc800078e0a00 */
[----:B------:R-:W-:-:S06]  /*0580*/  VIADD R17, R0, 0x7fe00000 ;  /* 0x7fe0000000117836 */ /* 0x000fcc0000000000 */
[----:B------:R-:W-:-:S10]  /*0590*/  DMUL R20, R24, R16 ;  /* 0x0000001018147228 */ /* 0x000fd40000000000 */
[----:B------:R-:W-:-:S13]  /*05a0*/  FSETP.GTU.AND P0, PT, |R21|, 1.469367938527859385e-39, PT ;  /* 0x001000001500780b */ /* 0x000fda0003f0c200 */
[----:B------:R-:W-:Y:S05]  /*05b0*/  @P0 BRA `(.L_x_5) ;  /* 0x0000000000980947 */ /* 0x000fea0003800000 */
[----:B------:R-:W-:Y:S01]  /*05c0*/  DFMA R14, R24, -R14, R18 ;  /* 0x8000000e180e722b */ /* 0x000fe20000000012 */
[----:B------:R-:W-:-:S09]  /*05d0*/  IMAD.MOV.U32 R16, RZ, RZ, RZ ;  /* 0x000000ffff107224 */ /* 0x000fd200078e00ff */
[C---:B------:R-:W-:Y:S02]  /*05e0*/  FSETP.NEU.AND P0, PT, R15.reuse, RZ, PT ;  /* 0x000000ff0f00720b */ /* 0x040fe40003f0d000 */
[----:B------:R-:W-:-:S04]  /*05f0*/  LOP3.LUT R19, R15, 0x80000000, R13, 0x48, !PT ;  /* 0x800000000f137812 */ /* 0x000fc800078e480d */
[----:B------:R-:W-:-:S07]  /*0600*/  LOP3.LUT R17, R19, R17, RZ, 0xfc, !PT ;  /* 0x0000001113117212 */ /* 0x000fce00078efcff */
[----:B------:R-:W-:Y:S05]  /*0610*/  @!P0 BRA `(.L_x_5) ;  /* 0x0000000000808947 */ /* 0x000fea0003800000 */
[----:B------:R-:W-:Y:S01]  /*0620*/  IMAD.MOV R13, RZ, RZ, -R0 ;  /* 0x000000ffff0d7224 */ /* 0x000fe200078e0a00 */
[----:B------:R-:W-:Y:S01]  /*0630*/  DMUL.RP R16, R24, R16 ;  /* 0x0000001018107228 */ /* 0x000fe20000008000 */
[----:B------:R-:W-:-:S06]  /*0640*/  IMAD.MOV.U32 R12, RZ, RZ, RZ ;  /* 0x000000ffff0c7224 */ /* 0x000fcc00078e00ff */
[----:B------:R-:W-:-:S03]  /*0650*/  DFMA R12, R20, -R12, R24 ;  /* 0x8000000c140c722b */ /* 0x000fc60000000018 */
[----:B------:R-:W-:-:S03]  /*0660*/  LOP3.LUT R19, R17, R19, RZ, 0x3c, !PT ;  /* 0x0000001311137212 */ /* 0x000fc600078e3cff */
[----:B------:R-:W-:-:S04]  /*0670*/  IADD3 R12, PT, PT, -R0, -0x43300000, RZ ;  /* 0xbcd00000000c7810 */ /* 0x000fc80007ffe1ff */
[----:B------:R-:W-:-:S04]  /*0680*/  FSETP.NEU.AND P0, PT, |R13|, R12, PT ;  /* 0x0000000c0d00720b */ /* 0x000fc80003f0d200 */
[----:B------:R-:W-:Y:S02]  /*0690*/  FSEL R20, R16, R20, !P0 ;  /* 0x0000001410147208 */ /* 0x000fe40004000000 */
[----:B------:R-:W-:Y:S01]  /*06a0*/  FSEL R21, R19, R21, !P0 ;  /* 0x0000001513157208 */ /* 0x000fe20004000000 */
[----:B------:R-:W-:Y:S06]  /*06b0*/  BRA `(.L_x_5) ;  /* 0x0000000000587947 */ /* 0x000fec0003800000 */
.L_x_4:
[----:B------:R-:W-:-:S14]  /*06c0*/  DSETP.NAN.AND P0, PT, R16, R16, PT ;  /* 0x000000101000722a */ /* 0x000fdc0003f08000 */
[----:B------:R-:W-:Y:S05]  /*06d0*/  @P0 BRA `(.L_x_6) ;  /* 0x0000000000480947 */ /* 0x000fea0003800000 */
[----:B------:R-:W0:Y:S02]  /*06e0*/  LDC.64 R14, c[0x0][0x390] ;  /* 0x0000e400ff0e7b82 */ /* 0x000e240000000a00 */
[----:B0-----:R-:W-:-:S14]  /*06f0*/  DSETP.NAN.AND P0, PT, R14, R14, PT ;  /* 0x0000000e0e00722a */ /* 0x001fdc0003f08000 */
[----:B------:R-:W-:Y:S05]  /*0700*/  @P0 BRA `(.L_x_7) ;  /* 0x0000000000300947 */ /* 0x000fea0003800000 */
[----:B------:R-:W-:Y:S01]  /*0710*/  ISETP.NE.AND P0, PT, R22, R23, PT ;  /* 0x000000171600720c */ /* 0x000fe20003f05270 */
[----:B------:R-:W-:Y:S02]  /*0720*/  IMAD.MOV.U32 R20, RZ, RZ, 0x0 ;  /* 0x00000000ff147424 */ /* 0x000fe400078e00ff */
[----:B------:R-:W-:-:S10]  /*0730*/  IMAD.MOV.U32 R21, RZ, RZ, -0x80000 ;  /* 0xfff80000ff157424 */ /* 0x000fd400078e00ff */
[----:B------:R-:W-:Y:S05]  /*0740*/  @!P0 BRA `(.L_x_5) ;  /* 0x0000000000348947 */ /* 0x000fea0003800000 */
[----:B------:R-:W-:Y:S02]  /*0750*/  ISETP.NE.AND P0, PT, R22, 0x7ff00000, PT ;  /* 0x7ff000001600780c */ /* 0x000fe40003f05270 */
[----:B------:R-:W-:Y:S02]  /*0760*/  LOP3.LUT R21, R17, 0x80000000, R13, 0x48, !PT ;  /* 0x8000000011157812 */ /* 0x000fe400078e480d */
[----:B------:R-:W-:-:S13]  /*0770*/  ISETP.EQ.OR P0, PT, R23, RZ, !P0 ;  /* 0x000000ff1700720c */ /* 0x000fda0004702670 */
[----:B------:R-:W-:Y:S01]  /*0780*/  @P0 LOP3.LUT R0, R21, 0x7ff00000, RZ, 0xfc, !PT ;  /* 0x7ff0000015000812 */ /* 0x000fe200078efcff */
[----:B------:R-:W-:Y:S02]  /*0790*/  @!P0 IMAD.MOV.U32 R20, RZ, RZ, RZ ;  /* 0x000000ffff148224 */ /* 0x000fe400078e00ff */
[----:B------:R-:W-:Y:S02]  /*07a0*/  @P0 IMAD.MOV.U32 R20, RZ, RZ, RZ ;  /* 0x000000ffff140224 */ /* 0x000fe400078e00ff */
[----:B------:R-:W-:Y:S01]  /*07b0*/  @P0 IMAD.MOV.U32 R21, RZ, RZ, R0 ;  /* 0x000000ffff150224 */ /* 0x000fe200078e0000 */
[----:B------:R-:W-:Y:S06]  /*07c0*/  BRA `(.L_x_5) ;  /* 0x0000000000147947 */ /* 0x000fec0003800000 */
.L_x_7:
[----:B------:R-:W-:Y:S01]  /*07d0*/  LOP3.LUT R21, R13, 0x80000, RZ, 0xfc, !PT ;  /* 0x000800000d157812 */ /* 0x000fe200078efcff */
[----:B------:R-:W-:Y:S01]  /*07e0*/  IMAD.MOV.U32 R20, RZ, RZ, R12 ;  /* 0x000000ffff147224 */ /* 0x000fe200078e000c */
[----:B------:R-:W-:Y:S06]  /*07f0*/  BRA `(.L_x_5) ;  /* 0x0000000000087947 */ /* 0x000fec0003800000 */
.L_x_6:
[----:B------:R-:W-:Y:S01]  /*0800*/  LOP3.LUT R21, R17, 0x80000, RZ, 0xfc, !PT ;  /* 0x0008000011157812 */ /* 0x000fe200078efcff */
[----:B------:R-:W-:-:S07]  /*0810*/  IMAD.MOV.U32 R20, RZ, RZ, R16 ;  /* 0x000000ffff147224 */ /* 0x000fce00078e0010 */
.L_x_5:
[----:B------:R-:W-:Y:S05]  /*0820*/  BSYNC.RECONVERGENT B1 ;  /* 0x0000000000017941 */ /* 0x000fea0003800200 */
.L_x_3:
[----:B------:R-:W-:Y:S02]  /*0830*/  IMAD.MOV.U32 R12, RZ, RZ, R2 ;  /* 0x000000ffff0c7224 */ /* 0x000fe400078e0002 */
[----:B------:R-:W-:-:S04]  /*0840*/  IMAD.MOV.U32 R13, RZ, RZ, 0x0 ;  /* 0x00000000ff0d7424 */ /* 0x000fc800078e00ff */
[----:B------:R-:W-:Y:S05]  /*0850*/  RET.REL.NODEC R12 `(_Z22vector_norm_div_kernelPKdPddi) ;  /* 0xfffffff40ce87950 */ /* 0x000fea0003c3ffff */
.L_x_8:
[----:B------:R-:W-:-:S00]  /*0860*/  BRA `(.L_x_8) ;  /* 0xfffffffc00fc7947 */ /* 0x000fc0000383ffff */
[----:B------:R-:W-:-:S00]  /*0870*/  NOP ;  /* 0x0000000000007918 */ /* 0x000fc00000000000 */
        /* <DEDUP_REMOVED lines=8> */
.L_x_37:


//--------------------- .text._Z19matvec_dense_kerneliiPKdS0_Pd --------------------------
	.section	.text._Z19matvec_dense_kerneliiPKdS0_Pd,"ax",@progbits
	.align	128
        .global         _Z19matvec_dense_kerneliiPKdS0_Pd
        .type           _Z19matvec_dense_kerneliiPKdS0_Pd,@function
        .size           _Z19matvec_dense_kerneliiPKdS0_Pd,(.L_x_39 - _Z19matvec_dense_kerneliiPKdS0_Pd)
        .other          _Z19matvec_dense_kerneliiPKdS0_Pd,@"STO_CUDA_ENTRY STV_DEFAULT"
_Z19matvec_dense_kerneliiPKdS0_Pd:
.text._Z19matvec_dense_kerneliiPKdS0_Pd:
[----:B------:R-:W-:Y:S01]  /*0000*/  LDC R1, c[0x0][0x37c] ;  /* 0x0000df00ff017b82 */ /* 0x000fe20000000800 */
[----:B------:R-:W0:Y:S07]  /*0010*/  S2R R3, SR_TID.X ;  /* 0x0000000000037919 */ /* 0x000e2e0000002100 */
[----:B------:R-:W0:Y:S01]  /*0020*/  S2UR UR4, SR_CTAID.X ;  /* 0x00000000000479c3 */ /* 0x000e220000002500 */
[----:B------:R-:W1:Y:S07]  /*0030*/  LDCU UR5, c[0x0][0x380] ;  /* 0x00007000ff0577ac */ /* 0x000e6e0008000800 */
[----:B------:R-:W0:Y:S02]  /*0040*/  LDC R0, c[0x0][0x360] ;  /* 0x0000d800ff007b82 */ /* 0x000e240000000800 */
[----:B0-----:R-:W-:-:S05]  /*0050*/  IMAD R0, R0, UR4, R3 ;  /* 0x0000000400007c24 */ /* 0x001fca000f8e0203 */
[----:B-1----:R-:W-:-:S13]  /*0060*/  ISETP.GE.AND P0, PT, R0, UR5, PT ;  /* 0x0000000500007c0c */ /* 0x002fda000bf06270 */
[----:B------:R-:W-:Y:S05]  /*0070*/  @P0 EXIT ;  /* 0x000000000000094d */ /* 0x000fea0003800000 */
[----:B------:R-:W0:Y:S01]  /*0080*/  LDCU UR8, c[0x0][0x384] ;  /* 0x00007080ff0877ac */ /* 0x000e220008000800 */
[----:B------:R-:W-:Y:S01]  /*0090*/  CS2R R24, SRZ ;  /* 0x0000000000187805 */ /* 0x000fe2000001ff00 */
[----:B------:R-:W1:Y:S01]  /*00a0*/  LDCU.64 UR12, c[0x0][0x358] ;  /* 0x00006b00ff0c77ac */ /* 0x000e620008000a00 */
[----:B0-----:R-:W-:-:S09]  /*00b0*/  UISETP.GE.AND UP0, UPT, UR8, 0x1, UPT ;  /* 0x000000010800788c */ /* 0x001fd2000bf06270 */
[----:B-1----:R-:W-:Y:S05]  /*00c0*/  BRA.U !UP0, `(.L_x_9) ;  /* 0x0000000908747547 */ /* 0x002fea000b800000 */
[----:B------:R-:W-:Y:S01]  /*00d0*/  UISETP.GE.U32.AND UP1, UPT, UR8, 0x10, UPT ;  /* 0x000000100800788c */ /* 0x000fe2000bf26070 */
[----:B------:R-:W-:Y:S01]  /*00e0*/  HFMA2 R3, -RZ, RZ, 0, 0 ;  /* 0x00000000ff037431 */ /* 0x000fe200000001ff */
[----:B------:R-:W-:Y:S02]  /*00f0*/  ULOP3.LUT UR9, UR8, 0xf, URZ, 0xc0, !UPT ;  /* 0x0000000f08097892 */ /* 0x000fe4000f8ec0ff */
[----:B------:R-:W-:Y:S01]  /*0100*/  IMAD R2, R0, UR8, RZ ;  /* 0x0000000800027c24 */ /* 0x000fe2000f8e02ff */
[----:B------:R-:W-:Y:S01]  /*0110*/  CS2R R24, SRZ ;  /* 0x0000000000187805 */ /* 0x000fe2000001ff00 */
[----:B------:R-:W-:-:S03]  /*0120*/  UISETP.NE.AND UP0, UPT, UR9, URZ, UPT ;  /* 0x000000ff0900728c */ /* 0x000fc6000bf05270 */
[----:B------:R-:W-:Y:S08]  /*0130*/  BRA.U !UP1, `(.L_x_10) ;  /* 0x0000000509207547 */ /* 0x000ff0000b800000 */
[----:B------:R-:W0:Y:S01]  /*0140*/  LDCU.64 UR4, c[0x0][0x390] ;  /* 0x00007200ff0477ac */ /* 0x000e220008000a00 */
[----:B------:R-:W-:Y:S01]  /*0150*/  IMAD.MOV.U32 R26, RZ, RZ, R2 ;  /* 0x000000ffff1a7224 */ /* 0x000fe200078e0002 */
[----:B------:R-:W-:Y:S01]  /*0160*/  CS2R R24, SRZ ;  /* 0x0000000000187805 */ /* 0x000fe2000001ff00 */
[----:B------:R-:W1:Y:S01]  /*0170*/  LDCU.64 UR6, c[0x0][0x388] ;  /* 0x00007100ff0677ac */ /* 0x000e620008000a00 */
[----:B------:R-:W-:-:S04]  /*0180*/  ULOP3.LUT UR10, UR8, 0x7ffffff0, URZ, 0xc0, !UPT ;  /* 0x7ffffff0080a7892 */ /* 0x000fc8000f8ec0ff */
[----:B------:R-:W-:Y:S02]  /*0190*/  UIADD3 UR11, UPT, UPT, -UR10, URZ, URZ ;  /* 0x000000ff0a0b7290 */ /* 0x000fe4000fffe1ff */
[----:B------:R-:W-:Y:S01]  /*01a0*/  MOV R3, UR10 ;  /* 0x0000000a00037c02 */ /* 0x000fe20008000f00 */
[----:B0-----:R-:W-:-:S04]  /*01b0*/  UIADD3 UR4, UP2, UPT, UR4, 0x40, URZ ;  /* 0x0000004004047890 */ /* 0x001fc8000ff5e0ff */
[----:B------:R-:W-:Y:S02]  /*01c0*/  UIADD3.X UR5, UPT, UPT, URZ, UR5, URZ, UP2, !UPT ;  /* 0x00000005ff057290 */ /* 0x000fe400097fe4ff */
[----:B-1----:R-:W-:Y:S01]  /*01d0*/  UIADD3 UR6, UP1, UPT, UR6, 0x40, URZ ;  /* 0x0000004006067890 */ /* 0x002fe2000ff3e0ff */
[----:B------:R-:W-:-:S03]  /*01e0*/  IMAD.U32 R10, RZ, RZ, UR4 ;  /* 0x00000004ff0a7e24 */ /* 0x000fc6000f8e00ff */
[----:B------:R-:W-:Y:S01]  /*01f0*/  MOV R11, UR5 ;  /* 0x00000005000b7c02 */ /* 0x000fe20008000f00 */
[----:B------:R-:W-:-:S12]  /*0200*/  UIADD3.X UR7, UPT, UPT, URZ, UR7, URZ, UP1, !UPT ;  /* 0x00000007ff077290 */ /* 0x000fd80008ffe4ff */
.L_x_11:
[----:B------:R-:W-:Y:S01]  /*0210*/  MOV R5, UR7 ;  /* 0x0000000700057c02 */ /* 0x000fe20008000f00 */
[----:B------:R-:W-:Y:S01]  /*0220*/  IMAD.U32 R4, RZ, RZ, UR6 ;  /* 0x00000006ff047e24 */ /* 0x000fe2000f8e00ff */
[----:B------:R-:W-:Y:S01]  /*0230*/  MOV R7, R11 ;  /* 0x0000000b00077202 */ /* 0x000fe20000000f00 */
[----:B------:R-:W-:Y:S02]  /*0240*/  IMAD.MOV.U32 R6, RZ, RZ, R10 ;  /* 0x000000ffff067224 */ /* 0x000fe400078e000a */
[----:B------:R-:W-:-:S03]  /*0250*/  IMAD.WIDE R4, R26, 0x8, R4 ;  /* 0x000000081a047825 */ /* 0x000fc600078e0204 */
[----:B------:R-:W2:Y:S04]  /*0260*/  LDG.E.64 R22, desc[UR12][R6.64+-0x40] ;  /* 0xffffc00c06167981 */ /* 0x000ea8000c1e1b00 */
[----:B------:R-:W2:Y:S04]  /*0270*/  LDG.E.64 R12, desc[UR12][R4.64+-0x40] ;  /* 0xffffc00c040c7981 */ /* 0x000ea8000c1e1b00 */
[----:B------:R-:W3:Y:S04]  /*0280*/  LDG.E.64 R20, desc[UR12][R6.64+-0x38] ;  /* 0xffffc80c06147981 */ /* 0x000ee8000c1e1b00 */
[----:B------:R-:W3:Y:S04]  /*0290*/  LDG.E.64 R16, desc[UR12][R4.64+-0x38] ;  /* 0xffffc80c04107981 */ /* 0x000ee8000c1e1b00 */
[----:B------:R-:W4:Y:S04]  /*02a0*/  LDG.E.64 R14, desc[UR12][R6.64+-0x30] ;  /* 0xffffd00c060e7981 */ /* 0x000f28000c1e1b00 */
[----:B------:R-:W4:Y:S04]  /*02b0*/  LDG.E.64 R10, desc[UR12][R4.64+-0x30] ;  /* 0xffffd00c040a7981 */ /* 0x000f28000c1e1b00 */
[----:B------:R-:W5:Y:S04]  /*02c0*/  LDG.E.64 R18, desc[UR12][R6.64+-0x28] ;  /* 0xffffd80c06127981 */ /* 0x000f68000c1e1b00 */
[----:B------:R-:W5:Y:S01]  /*02d0*/  LDG.E.64 R8, desc[UR12][R4.64+-0x28] ;  /* 0xffffd80c04087981 */ /* 0x000f62000c1e1b00 */
[----:B--2---:R-:W-:-:S03]  /*02e0*/  DFMA R22, R12, R22, R24 ;  /* 0x000000160c16722b */ /* 0x004fc60000000018 */
[----:B------:R-:W2:Y:S04]  /*02f0*/  LDG.E.64 R24, desc[UR12][R6.64+-0x20] ;  /* 0xffffe00c06187981 */ /* 0x000ea8000c1e1b00 */
[----:B------:R-:W2:Y:S01]  /*0300*/  LDG.E.64 R12, desc[UR12][R4.64+-0x20] ;  /* 0xffffe00c040c7981 */ /* 0x000ea2000c1e1b00 */
[----:B---3--:R-:W-:-:S03]  /*0310*/  DFMA R20, R16, R20, R22 ;  /* 0x000000141014722b */ /* 0x008fc60000000016 */
[----:B------:R-:W3:Y:S04]  /*0320*/  LDG.E.64 R22, desc[UR12][R6.64+-0x18] ;  /* 0xffffe80c06167981 */ /* 0x000ee8000c1e1b00 */
[----:B------:R-:W3:Y:S01]  /*0330*/  LDG.E.64 R16, desc[UR12][R4.64+-0x18] ;  /* 0xffffe80c04107981 */ /* 0x000ee2000c1e1b00 */
[----:B----4-:R-:W-:-:S03]  /*0340*/  DFMA R14, R10, R14, R20 ;  /* 0x0000000e0a0e722b */ /* 0x010fc60000000014 */
[----:B------:R-:W4:Y:S04]  /*0350*/  LDG.E.64 R10, desc[UR12][R6.64+-0x10] ;  /* 0xfffff00c060a7981 */ /* 0x000f28000c1e1b00 */
[----:B------:R-:W4:Y:S01]  /*0360*/  LDG.E.64 R20, desc[UR12][R4.64+-0x10] ;  /* 0xfffff00c04147981 */ /* 0x000f22000c1e1b00 */
[----:B-----5:R-:W-:-:S03]  /*0370*/  DFMA R18, R8, R18, R14 ;  /* 0x000000120812722b */ /* 0x020fc6000000000e */
        /* <DEDUP_REMOVED lines=26> */
[----:B------:R-:W-:Y:S01]  /*0520*/  UIADD3 UR11, UPT, UPT, UR11, 0x10, URZ ;  /* 0x000000100b0b7890 */ /* 0x000fe2000fffe0ff */
[----:B------:R-:W-:-:S03]  /*0530*/  IADD3 R26, PT, PT, R26, 0x10, RZ ;  /* 0x000000101a1a7810 */ /* 0x000fc60007ffe0ff */
[----:B------:R-:W-:Y:S01]  /*0540*/  UISETP.NE.AND UP1, UPT, UR11, URZ, UPT ;  /* 0x000000ff0b00728c */ /* 0x000fe2000bf25270 */
[----:B--2---:R-:W-:-:S08]  /*0550*/  DFMA R10, R14, R12, R10 ;  /* 0x0000000c0e0a722b */ /* 0x004fd0000000000a */
[----:B---3--:R-:W-:-:S08]  /*0560*/  DFMA R10, R18, R16, R10 ;  /* 0x00000010120a722b */ /* 0x008fd0000000000a */
[----:B----4-:R-:W-:Y:S01]  /*0570*/  DFMA R24, R24, R22, R10 ;  /* 0x000000161818722b */ /* 0x010fe2000000000a */
[----:B------:R-:W-:-:S05]  /*0580*/  IADD3 R10, P0, PT, R6, 0x80, RZ ;  /* 0x00000080060a7810 */ /* 0x000fca0007f1e0ff */
[----:B------:R-:W-:Y:S02]  /*0590*/  IMAD.X R11, RZ, RZ, R7, P0 ;  /* 0x000000ffff0b7224 */ /* 0x000fe400000e0607 */
[----:B-----5:R-:W-:Y:S01]  /*05a0*/  DFMA R24, R20, R8, R24 ;  /* 0x000000081418722b */ /* 0x020fe20000000018 */
[----:B------:R-:W-:Y:S10]  /*05b0*/  BRA.U UP1, `(.L_x_11) ;  /* 0xfffffffd01147547 */ /* 0x000ff4000b83ffff */
.L_x_10:
[----:B------:R-:W-:Y:S05]  /*05c0*/  BRA.U !UP0, `(.L_x_9) ;  /* 0x0000000508347547 */ /* 0x000fea000b800000 */
[----:B------:R-:W-:Y:S02]  /*05d0*/  UISETP.GE.U32.AND UP0, UPT, UR9, 0x8, UPT ;  /* 0x000000080900788c */ /* 0x000fe4000bf06070 */
[----:B------:R-:W-:-:S04]  /*05e0*/  ULOP3.LUT UR5, UR8, 0x7, URZ, 0xc0, !UPT ;  /* 0x0000000708057892 */ /* 0x000fc8000f8ec0ff */
[----:B------:R-:W-:-:S03]  /*05f0*/  UISETP.NE.AND UP1, UPT, UR5, URZ, UPT ;  /* 0x000000ff0500728c */ /* 0x000fc6000bf25270 */
[----:B------:R-:W-:Y:S08]  /*0600*/  BRA.U !UP0, `(.L_x_12) ;  /* 0x0000000108787547 */ /* 0x000ff0000b800000 */
[----:B------:R-:W0:Y:S01]  /*0610*/  LDC.64 R10, c[0x0][0x388] ;  /* 0x0000e200ff0a7b82 */ /* 0x000e220000000a00 */
[----:B------:R-:W-:-:S07]  /*0620*/  IMAD.IADD R7, R2, 0x1, R3 ;  /* 0x0000000102077824 */ /* 0x000fce00078e0203 */
[----:B------:R-:W1:Y:S01]  /*0630*/  LDC.64 R4, c[0x0][0x390] ;  /* 0x0000e400ff047b82 */ /* 0x000e620000000a00 */
[----:B0-----:R-:W-:-:S05]  /*0640*/  IMAD.WIDE R10, R7, 0x8, R10 ;  /* 0x00000008070a7825 */ /* 0x001fca00078e020a */
[----:B------:R-:W2:Y:S01]  /*0650*/  LDG.E.64 R12, desc[UR12][R10.64] ;  /* 0x0000000c0a0c7981 */ /* 0x000ea2000c1e1b00 */
[----:B-1----:R-:W-:-:S03]  /*0660*/  IMAD.WIDE.U32 R4, R3, 0x8, R4 ;  /* 0x0000000803047825 */ /* 0x002fc600078e0004 */
[----:B------:R-:W3:Y:S04]  /*0670*/  LDG.E.64 R16, desc[UR12][R10.64+0x8] ;  /* 0x0000080c0a107981 */ /* 0x000ee8000c1e1b00 */
[----:B------:R-:W2:Y:S04]  /*0680*/  LDG.E.64 R14, desc[UR12][R4.64] ;  /* 0x0000000c040e7981 */ /* 0x000ea8000c1e1b00 */
[----:B------:R-:W3:Y:S04]  /*0690*/  LDG.E.64 R18, desc[UR12][R4.64+0x8] ;  /* 0x0000080c04127981 */ /* 0x000ee8000c1e1b00 */
[----:B------:R-:W4:Y:S04]  /*06a0*/  LDG.E.64 R20, desc[UR12][R10.64+0x10] ;  /* 0x0000100c0a147981 */ /* 0x000f28000c1e1b00 */
[----:B------:R-:W4:Y:S04]  /*06b0*/  LDG.E.64 R22, desc[UR12][R4.64+0x10] ;  /* 0x0000100c04167981 */ /* 0x000f28000c1e1b00 */
[----:B------:R-:W5:Y:S04]  /*06c0*/  LDG.E.64 R6, desc[UR12][R10.64+0x18] ;  /* 0x0000180c0a067981 */ /* 0x000f68000c1e1b00 */
[----:B------:R-:W5:Y:S04]  /*06d0*/  LDG.E.64 R8, desc[UR12][R4.64+0x18] ;  /* 0x0000180c04087981 */ /* 0x000f68000c1e1b00 */
        /* <DEDUP_REMOVED lines=11> */
[----:B-----5:R-:W-:Y:S01]  /*0790*/  DFMA R6, R6, R8, R20 ;  /* 0x000000080606722b */ /* 0x020fe20000000014 */
[----:B------:R-:W-:-:S07]  /*07a0*/  IADD3 R3, PT, PT, R3, 0x8, RZ ;  /* 0x0000000803037810 */ /* 0x000fce0007ffe0ff */
[----:B--2---:R-:W-:-:S08]  /*07b0*/  DFMA R6, R12, R14, R6 ;  /* 0x0000000e0c06722b */ /* 0x004fd00000000006 */
[----:B---3--:R-:W-:-:S08]  /*07c0*/  DFMA R6, R16, R18, R6 ;  /* 0x000000121006722b */ /* 0x008fd00000000006 */
[----:B----4-:R-:W-:-:S08]  /*07d0*/  DFMA R24, R22, R24, R6 ;  /* 0x000000181618722b */ /* 0x010fd00000000006 */
[----:B------:R-:W-:-:S11]  /*07e0*/  DFMA R24, R26, R28, R24 ;  /* 0x0000001c1a18722b */ /* 0x000fd60000000018 */
.L_x_12:
        /* <DEDUP_REMOVED lines=17> */
[----:B------:R-:W5:Y:S01]  /*0900*/  LDG.E.64 R14, desc[UR12][R20.64+0x18] ;  /* 0x0000180c140e7981 */ /* 0x000f62000c1e1b00 */
[----:B------:R-:W-:Y:S01]  /*0910*/  IADD3 R3, PT, PT, R3, 0x4, RZ ;  /* 0x0000000403037810 */ /* 0x000fe20007ffe0ff */
[----:B--2---:R-:W-:-:S08]  /*0920*/  DFMA R18, R18, R22, R24 ;  /* 0x000000161212722b */ /* 0x004fd00000000018 */
[----:B---3--:R-:W-:-:S08]  /*0930*/  DFMA R8, R8, R10, R18 ;  /* 0x0000000a0808722b */ /* 0x008fd00000000012 */
[----:B----4-:R-:W-:-:S08]  /*0940*/  DFMA R4, R4, R6, R8 ;  /* 0x000000060404722b */ /* 0x010fd00000000008 */
[----:B-----5:R-:W-:-:S11]  /*0950*/  DFMA R24, R12, R14, R4 ;  /* 0x0000000e0c18722b */ /* 0x020fd60000000004 */
.L_x_13:
[----:B------:R-:W-:Y:S05]  /*0960*/  BRA.U !UP1, `(.L_x_9) ;  /* 0x00000001094c7547 */ /* 0x000fea000b800000 */
[----:B------:R-:W0:Y:S01]  /*0970*/  LDC.64 R4, c[0x0][0x390] ;  /* 0x0000e400ff047b82 */ /* 0x000e220000000a00 */
[----:B------:R-:W-:Y:S01]  /*0980*/  IADD3 R9, PT, PT, R2, R3, RZ ;  /* 0x0000000302097210 */ /* 0x000fe20007ffe0ff */
[----:B------:R-:W-:-:S06]  /*0990*/  UIADD3 UR4, UPT, UPT, -UR4, URZ, URZ ;  /* 0x000000ff04047290 */ /* 0x000fcc000fffe1ff */
[----:B------:R-:W1:Y:S01]  /*09a0*/  LDC.64 R6, c[0x0][0x388] ;  /* 0x0000e200ff067b82 */ /* 0x000e620000000a00 */
[----:B0-----:R-:W-:-:S04]  /*09b0*/  IMAD.WIDE.U32 R4, R3, 0x8, R4 ;  /* 0x0000000803047825 */ /* 0x001fc800078e0004 */
[----:B------:R-:W-:Y:S01]  /*09c0*/  IMAD.MOV.U32 R8, RZ, RZ, R4 ;  /* 0x000000ffff087224 */ /* 0x000fe200078e0004 */
[----:B------:R-:W-:-:S07]  /*09d0*/  MOV R11, R5 ;  /* 0x00000005000b7202 */ /* 0x000fce0000000f00 */
.L_x_14:
[----:B-1----:R-:W-:Y:S01]  /*09e0*/  IMAD.WIDE R2, R9, 0x8, R6 ;  /* 0x0000000809027825 */ /* 0x002fe200078e0206 */
[----:B------:R-:W-:-:S03]  /*09f0*/  MOV R4, R8 ;  /* 0x0000000800047202 */ /* 0x000fc60000000f00 */
[----:B------:R-:W-:Y:S02]  /*0a00*/  IMAD.MOV.U32 R5, RZ, RZ, R11 ;  /* 0x000000ffff057224 */ /* 0x000fe400078e000b */
[----:B------:R-:W2:Y:S04]  /*0a10*/  LDG.E.64 R2, desc[UR12][R2.64] ;  /* 0x0000000c02027981 */ /* 0x000ea8000c1e1b00 */
[----:B------:R-:W2:Y:S01]  /*0a20*/  LDG.E.64 R4, desc[UR12][R4.64] ;  /* 0x0000000c04047981 */ /* 0x000ea2000c1e1b00 */
[----:B------:R-:W-:Y:S01]  /*0a30*/  UIADD3 UR4, UPT, UPT, UR4, 0x1, URZ ;  /* 0x0000000104047890 */ /* 0x000fe2000fffe0ff */
[----:B------:R-:W-:Y:S02]  /*0a40*/  IADD3 R8, P0, PT, R8, 0x8, RZ ;  /* 0x0000000808087810 */ /* 0x000fe40007f1e0ff */
[----:B------:R-:W-:Y:S01]  /*0a50*/  IADD3 R9, PT, PT, R9, 0x1, RZ ;  /* 0x0000000109097810 */ /* 0x000fe20007ffe0ff */
[----:B------:R-:W-:Y:S01]  /*0a60*/  UISETP.NE.AND UP0, UPT, UR4, URZ, UPT ;  /* 0x000000ff0400728c */ /* 0x000fe2000bf05270 */
[----:B------:R-:W-:Y:S01]  /*0a70*/  IADD3.X R11, PT, PT, RZ, R11, RZ, P0, !PT ;  /* 0x0000000bff0b7210 */ /* 0x000fe200007fe4ff */
[----:B--2---:R-:W-:-:S07]  /*0a80*/  DFMA R24, R2, R4, R24 ;  /* 0x000000040218722b */ /* 0x004fce0000000018 */
[----:B------:R-:W-:Y:S05]  /*0a90*/  BRA.U UP0, `(.L_x_14) ;  /* 0xfffffffd00d07547 */ /* 0x000fea000b83ffff */
.L_x_9:
[----:B------:R-:W0:Y:S02]  /*0aa0*/  LDC.64 R2, c[0x0][0x398] ;  /* 0x0000e600ff027b82 */ /* 0x000e240000000a00 */
[----:B0-----:R-:W-:-:S05]  /*0ab0*/  IMAD.WIDE R2, R0, 0x8, R2 ;  /* 0x0000000800027825 */ /* 0x001fca00078e0202 */
[----:B------:R-:W-:Y:S01]  /*0ac0*/  STG.E.64 desc[UR12][R2.64], R24 ;  /* 0x0000001802007986 */ /* 0x000fe2000c101b0c */
[----:B------:R-:W-:Y:S05]  /*0ad0*/  EXIT ;  /* 0x000000000000794d */ /* 0x000fea0003800000 */
.L_x_15:
        /* <DEDUP_REMOVED lines=10> */
.L_x_39:


//--------------------- .text._Z17matvec_CSR_kerneliPKiS0_PKdS2_Pd --------------------------
	.section	.text._Z17matvec_CSR_kerneliPKiS0_PKdS2_Pd,"ax",@progbits
	.align	128
        .global         _Z17matvec_CSR_kerneliPKiS0_PKdS2_Pd
        .type           _Z17matvec_CSR_kerneliPKiS0_PKdS2_Pd,@function
        .size           _Z17matvec_CSR_kerneliPKiS0_PKdS2_Pd,(.L_x_40 - _Z17matvec_CSR_kerneliPKiS0_PKdS2_Pd)
        .other          _Z17matvec_CSR_kerneliPKiS0_PKdS2_Pd,@"STO_CUDA_ENTRY STV_DEFAULT"
_Z17matvec_CSR_kerneliPKiS0_PKdS2_Pd:
.text._Z17matvec_CSR_kerneliPKiS0_PKdS2_Pd:
[----:B------:R-:W-:Y:S01]  /*0000*/  LDC R1, c[0x0][0x37c] ;  /* 0x0000df00ff017b82 */ /* 0x000fe20000000800 */
[----:B------:R-:W0:Y:S01]  /*0010*/  S2R R0, SR_CTAID.X ;  /* 0x0000000000007919 */ /* 0x000e220000002500 */
[----:B------:R-:W0:Y:S01]  /*0020*/  LDCU UR4, c[0x0][0x360] ;  /* 0x00006c00ff0477ac */ /* 0x000e220008000800 */
[----:B------:R-:W0:Y:S01]  /*0030*/  S2R R3, SR_TID.X ;  /* 0x0000000000037919 */ /* 0x000e220000002100 */
[----:B------:R-:W1:Y:S01]  /*0040*/  LDCU UR5, c[0x0][0x380] ;  /* 0x00007000ff0577ac */ /* 0x000e620008000800 */
[----:B0-----:R-:W-:-:S05]  /*0050*/  IMAD R0, R0, UR4, R3 ;  /* 0x0000000400007c24 */ /* 0x001fca000f8e0203 */
[----:B-1----:R-:W-:-:S13]  /*0060*/  ISETP.GE.AND P0, PT, R0, UR5, PT ;  /* 0x0000000500007c0c */ /* 0x002fda000bf06270 */
[----:B------:R-:W-:Y:S05]  /*0070*/  @P0 EXIT ;  /* 0x000000000000094d */ /* 0x000fea0003800000 */
[----:B------:R-:W0:Y:S01]  /*0080*/  LDC.64 R2, c[0x0][0x388] ;  /* 0x0000e200ff027b82 */ /* 0x000e220000000a00 */
[----:B------:R-:W1:Y:S01]  /*0090*/  LDCU.64 UR4, c[0x0][0x358] ;  /* 0x00006b00ff0477ac */ /* 0x000e620008000a00 */
[----:B0-----:R-:W-:-:S05]  /*00a0*/  IMAD.WIDE R2, R0, 0x4, R2 ;  /* 0x0000000400027825 */ /* 0x001fca00078e0202 */
[----:B-1----:R-:W2:Y:S04]  /*00b0*/  LDG.E R4, desc[UR4][R2.64] ;  /* 0x0000000402047981 */ /* 0x002ea8000c1e1900 */
[----:B------:R-:W2:Y:S01]  /*00c0*/  LDG.E R5, desc[UR4][R2.64+0x4] ;  /* 0x0000040402057981 */ /* 0x000ea2000c1e1900 */
[----:B------:R-:W-:Y:S01]  /*00d0*/  BSSY.RECONVERGENT B0, `(.L_x_16) ;  /* 0x00000d5000007945 */ /* 0x000fe20003800200 */
[----:B------:R-:W-:Y:S02]  /*00e0*/  CS2R R26, SRZ ;  /* 0x00000000001a7805 */ /* 0x000fe4000001ff00 */
[----:B--2---:R-:W-:-:S13]  /*00f0*/  ISETP.GE.AND P0, PT, R4, R5, PT ;  /* 0x000000050400720c */ /* 0x004fda0003f06270 */
[----:B------:R-:W-:Y:S05]  /*0100*/  @P0 BRA `(.L_x_17) ;  /* 0x0000000c00440947 */ /* 0x000fea0003800000 */
[----:B------:R-:W-:Y:S01]  /*0110*/  MOV R2, R4 ;  /* 0x0000000400027202 */ /* 0x000fe20000000f00 */
[----:B------:R-:W-:Y:S01]  /*0120*/  BSSY.RECONVERGENT B1, `(.L_x_18) ;  /* 0x0000069000017945 */ /* 0x000fe20003800200 */
[----:B------:R-:W-:Y:S02]  /*0130*/  CS2R R26, SRZ ;  /* 0x00000000001a7805 */ /* 0x000fe4000001ff00 */
[----:B------:R-:W-:-:S04]  /*0140*/  VIADDMNMX R5, R2, 0x1, R5, !PT ;  /* 0x0000000102057846 */ /* 0x000fc80007800105 */
[CC--:B------:R-:W-:Y:S02]  /*0150*/  IADD3 R3, PT, PT, R2.reuse, -R5.reuse, RZ ;  /* 0x8000000502037210 */ /* 0x0c0fe40007ffe0ff */
[----:B------:R-:W-:Y:S02]  /*0160*/  IADD3 R4, PT, PT, -R2, R5, RZ ;  /* 0x0000000502047210 */ /* 0x000fe40007ffe1ff */
[----:B------:R-:W-:Y:S02]  /*0170*/  ISETP.GT.U32.AND P1, PT, R3, -0x10, PT ;  /* 0xfffffff00300780c */ /* 0x000fe40003f24070 */
[----:B------:R-:W-:-:S04]  /*0180*/  LOP3.LUT R5, R4, 0xf, RZ, 0xc0, !PT ;  /* 0x0000000f04057812 */ /* 0x000fc800078ec0ff */
[----:B------:R-:W-:-:S07]  /*0190*/  ISETP.NE.AND P0, PT, R5, RZ, PT ;  /* 0x000000ff0500720c */ /* 0x000fce0003f05270 */
[----:B------:R-:W-:Y:S06]  /*01a0*/  @P1 BRA `(.L_x_19) ;  /* 0x0000000400801947 */ /* 0x000fec0003800000 */
[----:B------:R-:W0:Y:S01]  /*01b0*/  LDC.64 R6, c[0x0][0x390] ;  /* 0x0000e400ff067b82 */ /* 0x000e220000000a00 */
[----:B------:R-:W-:Y:S02]  /*01c0*/  LOP3.LUT R3, R4, 0xfffffff0, RZ, 0xc0, !PT ;  /* 0xfffffff004037812 */ /* 0x000fe400078ec0ff */
[----:B------:R-:W-:Y:S02]  /*01d0*/  CS2R R26, SRZ ;  /* 0x00000000001a7805 */ /* 0x000fe4000001ff00 */
[----:B------:R-:W-:-:S03]  /*01e0*/  IADD3 R3, PT, PT, -R3, RZ, RZ ;  /* 0x000000ff03037210 */ /* 0x000fc60007ffe1ff */
[----:B------:R-:W1:Y:S01]  /*01f0*/  LDC.64 R8, c[0x0][0x398] ;  /* 0x0000e600ff087b82 */ /* 0x000e620000000a00 */
[----:B0-----:R-:W-:-:S04]  /*0200*/  IADD3 R6, P2, PT, R6, 0x20, RZ ;  /* 0x0000002006067810 */ /* 0x001fc80007f5e0ff */
[----:B------:R-:W-:Y:S02]  /*0210*/  IADD3.X R7, PT, PT, RZ, R7, RZ, P2, !PT ;  /* 0x00000007ff077210 */ /* 0x000fe400017fe4ff */
[----:B-1----:R-:W-:-:S04]  /*0220*/  IADD3 R8, P1, PT, R8, 0x40, RZ ;  /* 0x0000004008087810 */ /* 0x002fc80007f3e0ff */
[----:B------:R-:W-:-:S09]  /*0230*/  IADD3.X R9, PT, PT, RZ, R9, RZ, P1, !PT ;  /* 0x00000009ff097210 */ /* 0x000fd20000ffe4ff */
.L_x_20:
[C---:B------:R-:W-:Y:S01]  /*0240*/  IMAD.WIDE R28, R2.reuse, 0x4, R6 ;  /* 0x00000004021c7825 */ /* 0x040fe200078e0206 */
[----:B------:R-:W0:Y:S04]  /*0250*/  LDC.64 R12, c[0x0][0x3a0] ;  /* 0x0000e800ff0c7b82 */ /* 0x000e280000000a00 */
[----:B------:R-:W0:Y:S01]  /*0260*/  LDG.E R15, desc[UR4][R28.64+-0x20] ;  /* 0xffffe0041c0f7981 */ /* 0x000e22000c1e1900 */
[----:B------:R-:W-:-:S03]  /*0270*/  IMAD.WIDE R10, R2, 0x8, R8 ;  /* 0x00000008020a7825 */ /* 0x000fc600078e0208 */
[----:B------:R-:W2:Y:S04]  /*0280*/  LDG.E R25, desc[UR4][R28.64+-0x1c] ;  /* 0xffffe4041c197981 */ /* 0x000ea8000c1e1900 */
[----:B------:R-:W3:Y:S04]  /*0290*/  LDG.E.64 R16, desc[UR4][R10.64+-0x40] ;  /* 0xffffc0040a107981 */ /* 0x000ee8000c1e1b00 */
[----:B------:R-:W4:Y:S04]  /*02a0*/  LDG.E R19, desc[UR4][R28.64+-0x18] ;  /* 0xffffe8041c137981 */ /* 0x000f28000c1e1900 */
[----:B------:R-:W5:Y:S04]  /*02b0*/  LDG.E.64 R22, desc[UR4][R10.64+-0x38] ;  /* 0xffffc8040a167981 */ /* 0x000f68000c1e1b00 */
[----:B------:R-:W5:Y:S01]  /*02c0*/  LDG.E.64 R20, desc[UR4][R10.64+-0x30] ;  /* 0xffffd0040a147981 */ /* 0x000f62000c1e1b00 */
[----:B0-----:R-:W-:-:S06]  /*02d0*/  IMAD.WIDE R14, R15, 0x8, R12 ;  /* 0x000000080f0e7825 */ /* 0x001fcc00078e020c */
[----:B------:R-:W3:Y:S01]  /*02e0*/  LDG.E.64 R14, desc[UR4][R14.64] ;  /* 0x000000040e0e7981 */ /* 0x000ee2000c1e1b00 */
[----:B--2---:R-:W-:-:S04]  /*02f0*/  IMAD.WIDE R24, R25, 0x8, R12 ;  /* 0x0000000819187825 */ /* 0x004fc800078e020c */
[----:B----4-:R-:W-:-:S06]  /*0300*/  IMAD.WIDE R18, R19, 0x8, R12 ;  /* 0x0000000813127825 */ /* 0x010fcc00078e020c */
[----:B------:R-:W2:Y:S01]  /*0310*/  LDG.E.64 R18, desc[UR4][R18.64] ;  /* 0x0000000412127981 */ /* 0x000ea2000c1e1b00 */
[----:B---3--:R-:W-:-:S03]  /*0320*/  DFMA R26, R16, R14, R26 ;  /* 0x0000000e101a722b */ /* 0x008fc6000000001a */
[----:B------:R-:W5:Y:S04]  /*0330*/  LDG.E.64 R14, desc[UR4][R24.64] ;  /* 0x00000004180e7981 */ /* 0x000f68000c1e1b00 */
[----:B------:R-:W3:Y:S04]  /*0340*/  LDG.E R17, desc[UR4][R28.64+-0x14] ;  /* 0xffffec041c117981 */ /* 0x000ee8000c1e1900 */
[----:B------:R-:W4:Y:S01]  /*0350*/  LDG.E R25, desc[UR4][R28.64+-0xc] ;  /* 0xfffff4041c197981 */ /* 0x000f22000c1e1900 */
[----:B-----5:R-:W-:-:S03]  /*0360*/  DFMA R22, R22, R14, R26 ;  /* 0x0000000e1616722b */ /* 0x020fc6000000001a */
[----:B------:R-:W5:Y:S01]  /*0370*/  LDG.E R15, desc[UR4][R28.64+-0x10] ;  /* 0xfffff0041c0f7981 */ /* 0x000f62000c1e1900 */
[----:B---3--:R-:W-:-:S03]  /*0380*/  IMAD.WIDE R16, R17, 0x8, R12 ;  /* 0x0000000811107825 */ /* 0x008fc600078e020c */
[----:B------:R-:W3:Y:S01]  /*0390*/  LDG.E R27, desc[UR4][R28.64+-0x8] ;  /* 0xfffff8041c1b7981 */ /* 0x000ee2000c1e1900 */
[----:B--2---:R-:W-:-:S03]  /*03a0*/  DFMA R18, R20, R18, R22 ;  /* 0x000000121412722b */ /* 0x004fc60000000016 */
[----:B------:R-:W2:Y:S04]  /*03b0*/  LDG.E.64 R22, desc[UR4][R10.64+-0x28] ;  /* 0xffffd8040a167981 */ /* 0x000ea8000c1e1b00 */
[----:B------:R-:W2:Y:S01]  /*03c0*/  LDG.E.64 R16, desc[UR4][R16.64] ;  /* 0x0000000410107981 */ /* 0x000ea2000c1e1b00 */
[----:B----4-:R-:W-:-:S05]  /*03d0*/  IMAD.WIDE R24, R25, 0x8, R12 ;  /* 0x0000000819187825 */ /* 0x010fca00078e020c */
[----:B------:R-:W4:Y:S04]  /*03e0*/  LDG.E.64 R20, desc[UR4][R24.64] ;  /* 0x0000000418147981 */ /* 0x000f28000c1e1b00 */
[----:B------:R-:W4:Y:S01]  /*03f0*/  LDG.E R25, desc[UR4][R28.64+0x4] ;  /* 0x000004041c197981 */ /* 0x000f22000c1e1900 */
[----:B-----5:R-:W-:-:S06]  /*0400*/  IMAD.WIDE R14, R15, 0x8, R12 ;  /* 0x000000080f0e7825 */ /* 0x020fcc00078e020c */
[----:B------:R-:W5:Y:S01]  /*0410*/  LDG.E.64 R14, desc[UR4][R14.64] ;  /* 0x000000040e0e7981 */ /* 0x000f62000c1e1b00 */
[----:B--2---:R-:W-:-:S03]  /*0420*/  DFMA R22, R22, R16, R18 ;  /* 0x000000101616722b */ /* 0x004fc60000000012 */
[----:B------:R-:W5:Y:S04]  /*0430*/  LDG.E.64 R18, desc[UR4][R10.64+-0x20] ;  /* 0xffffe0040a127981 */ /* 0x000f68000c1e1b00 */
[----:B------:R-:W4:Y:S01]  /*0440*/  LDG.E.64 R16, desc[UR4][R10.64+-0x18] ;  /* 0xffffe8040a107981 */ /* 0x000f22000c1e1b00 */
[----:B---3--:R-:W-:Y:S01]  /*0450*/  IMAD.WIDE R26, R27, 0x8, R12 ;  /* 0x000000081b1a7825 */ /* 0x008fe200078e020c */
[----:B-----5:R-:W-:Y:S02]  /*0460*/  DFMA R18, R18, R14, R22 ;  /* 0x0000000e1212722b */ /* 0x020fe40000000016 */
[----:B------:R-:W2:Y:S04]  /*0470*/  LDG.E R15, desc[UR4][R28.64+-0x4] ;  /* 0xfffffc041c0f7981 */ /* 0x000ea8000c1e1900 */
[----:B------:R-:W3:Y:S02]  /*0480*/  LDG.E.64 R22, desc[UR4][R10.64+-0x10] ;  /* 0xfffff0040a167981 */ /* 0x000ee4000c1e1b00 */
[----:B----4-:R-:W-:-:S02]  /*0490*/  DFMA R20, R16, R20, R18 ;  /* 0x000000141014722b */ /* 0x010fc40000000012 */
[----:B------:R-:W3:Y:S04]  /*04a0*/  LDG.E.64 R16, desc[UR4][R26.64] ;  /* 0x000000041a107981 */ /* 0x000ee8000c1e1b00 */
[----:B------:R-:W4:Y:S04]  /*04b0*/  LDG.E R19, desc[UR4][R28.64] ;  /* 0x000000041c137981 */ /* 0x000f28000c1e1900 */
[----:B------:R-:W5:Y:S01]  /*04c0*/  LDG.E R27, desc[UR4][R28.64+0x8] ;  /* 0x000008041c1b7981 */ /* 0x000f62000c1e1900 */
[----:B--2---:R-:W-:Y:S01]  /*04d0*/  IMAD.WIDE R14, R15, 0x8, R12 ;  /* 0x000000080f0e7825 */ /* 0x004fe200078e020c */
[----:B---3--:R-:W-:-:S02]  /*04e0*/  DFMA R22, R22, R16, R20 ;  /* 0x000000101616722b */ /* 0x008fc40000000014 */
[----:B------:R-:W2:Y:S04]  /*04f0*/  LDG.E.64 R20, desc[UR4][R10.64+-0x8] ;  /* 0xfffff8040a147981 */ /* 0x000ea8000c1e1b00 */
[----:B------:R-:W2:Y:S01]  /*0500*/  LDG.E.64 R16, desc[UR4][R14.64] ;  /* 0x000000040e107981 */ /* 0x000ea2000c1e1b00 */
[----:B----4-:R-:W-:-:S06]  /*0510*/  IMAD.WIDE R18, R19, 0x8, R12 ;  /* 0x0000000813127825 */ /* 0x010fcc00078e020c */
[----:B------:R-:W3:Y:S04]  /*0520*/  LDG.E.64 R18, desc[UR4][R18.64] ;  /* 0x0000000412127981 */ /* 0x000ee8000c1e1b00 */
[----:B------:R-:W3:Y:S01]  /*0530*/  LDG.E.64 R14, desc[UR4][R10.64] ;  /* 0x000000040a0e7981 */ /* 0x000ee2000c1e1b00 */
[----:B--2---:R-:W-:Y:S01]  /*0540*/  DFMA R20, R20, R16, R22 ;  /* 0x000000101414722b */ /* 0x004fe20000000016 */
[--C-:B------:R-:W-:Y:S02]  /*0550*/  IMAD.WIDE R16, R25, 0x8, R12.reuse ;  /* 0x0000000819107825 */ /* 0x100fe400078e020c */
[----:B------:R-:W2:Y:S02]  /*0560*/  LDG.E.64 R22, desc[UR4][R10.64+0x18] ;  /* 0x000018040a167981 */ /* 0x000ea4000c1e1b00 */
[----:B-----5:R-:W-:-:S02]  /*0570*/  IMAD.WIDE R26, R27, 0x8, R12 ;  /* 0x000000081b1a7825 */ /* 0x020fc400078e020c */
[----:B------:R-:W4:Y:S01]  /*0580*/  LDG.E R25, desc[UR4][R28.64+0x10] ;  /* 0x000010041c197981 */ /* 0x000f22000c1e1900 */
[----:B---3--:R-:W-:-:S03]  /*0590*/  DFMA R18, R14, R18, R20 ;  /* 0x000000120e12722b */ /* 0x008fc60000000014 */
[----:B------:R-:W3:Y:S04]  /*05a0*/  LDG.E.64 R16, desc[UR4][R16.64] ;  /* 0x0000000410107981 */ /* 0x000ee8000c1e1b00 */
[----:B------:R-:W3:Y:S04]  /*05b0*/  LDG.E.64 R20, desc[UR4][R10.64+0x8] ;  /* 0x000008040a147981 */ /* 0x000ee8000c1e1b00 */
[----:B------:R-:W5:Y:S01]  /*05c0*/  LDG.E R15, desc[UR4][R28.64+0xc] ;  /* 0x00000c041c0f7981 */ /* 0x000f62000c1e1900 */
[----:B---3--:R-:W-:-:S03]  /*05d0*/  DFMA R20, R20, R16, R18 ;  /* 0x000000101414722b */ /* 0x008fc60000000012 */
[----:B------:R-:W3:Y:S01]  /*05e0*/  LDG.E.64 R18, desc[UR4][R10.64+0x10] ;  /* 0x000010040a127981 */ /* 0x000ee2000c1e1b00 */
[----:B-----5:R-:W-:-:S03]  /*05f0*/  IMAD.WIDE R14, R15, 0x8, R12 ;  /* 0x000000080f0e7825 */ /* 0x020fc600078e020c */
[----:B------:R-:W3:Y:S04]  /*0600*/  LDG.E.64 R16, desc[UR4][R26.64] ;  /* 0x000000041a107981 */ /* 0x000ee8000c1e1b00 */
[----:B------:R-:W2:Y:S04]  /*0610*/  LDG.E.64 R14, desc[UR4][R14.64] ;  /* 0x000000040e0e7981 */ /* 0x000ea8000c1e1b00 */
[----:B------:R-:W5:Y:S01]  /*0620*/  LDG.E R27, desc[UR4][R28.64+0x18] ;  /* 0x000018041c1b7981 */ /* 0x000f62000c1e1900 */
[----:B---3--:R-:W-:-:S03]  /*0630*/  DFMA R18, R18, R16, R20 ;  /* 0x000000101212722b */ /* 0x008fc60000000014 */
[----:B------:R-:W3:Y:S01]  /*0640*/  LDG.E R21, desc[UR4][R28.64+0x14] ;  /* 0x000014041c157981 */ /* 0x000ee2000c1e1900 */
[----:B----4-:R-:W-:-:S03]  /*0650*/  IMAD.WIDE R16, R25, 0x8, R12 ;  /* 0x0000000819107825 */ /* 0x010fc600078e020c */
[----:B------:R-:W4:Y:S01]  /*0660*/  LDG.E R25, desc[UR4][R28.64+0x1c] ;  /* 0x00001c041c197981 */ /* 0x000f22000c1e1900 */
[----:B--2---:R-:W-:-:S03]  /*0670*/  DFMA R22, R22, R14, R18 ;  /* 0x0000000e1616722b */ /* 0x004fc60000000012 */
[----:B------:R-:W2:Y:S04]  /*0680*/  LDG.E.64 R14, desc[UR4][R10.64+0x20] ;  /* 0x000020040a0e7981 */ /* 0x000ea8000c1e1b00 */
[----:B------:R-:W2:Y:S04]  /*0690*/  LDG.E.64 R16, desc[UR4][R16.64] ;  /* 0x0000000410107981 */ /* 0x000ea8000c1e1b00 */
[----:B------:R-:W4:Y:S01]  /*06a0*/  LDG.E.64 R18, desc[UR4][R10.64+0x28] ;  /* 0x000028040a127981 */ /* 0x000f22000c1e1b00 */
[----:B---3--:R-:W-:-:S06]  /*06b0*/  IMAD.WIDE R20, R21, 0x8, R12 ;  /* 0x0000000815147825 */ /* 0x008fcc00078e020c */
[----:B------:R-:W3:Y:S01]  /*06c0*/  LDG.E.64 R20, desc[UR4][R20.64] ;  /* 0x0000000414147981 */ /* 0x000ee2000c1e1b00 */
[----:B--2---:R-:W-:Y:S01]  /*06d0*/  DFMA R14, R14, R16, R22 ;  /* 0x000000100e0e722b */ /* 0x004fe20000000016 */
[--C-:B-----5:R-:W-:Y:S02]  /*06e0*/  IMAD.WIDE R22, R27, 0x8, R12.reuse ;  /* 0x000000081b167825 */ /* 0x120fe400078e020c */
[----:B------:R-:W2:Y:S02]  /*06f0*/  LDG.E.64 R16, desc[UR4][R10.64+0x30] ;  /* 0x000030040a107981 */ /* 0x000ea4000c1e1b00 */
[----:B----4-:R-:W-:Y:S02]  /*0700*/  IMAD.WIDE R12, R25, 0x8, R12 ;  /* 0x00000008190c7825 */ /* 0x010fe400078e020c */
[----:B------:R-:W4:Y:S04]  /*0710*/  LDG.E.64 R26, desc[UR4][R10.64+0x38] ;  /* 0x000038040a1a7981 */ /* 0x000f28000c1e1b00 */
[----:B------:R-:W2:Y:S04]  /*0720*/  LDG.E.64 R22, desc[UR4][R22.64] ;  /* 0x0000000416167981 */ /* 0x000ea8000c1e1b00 */
[----:B------:R-:W4:Y:S01]  /*0730*/  LDG.E.64 R12, desc[UR4][R12.64] ;  /* 0x000000040c0c7981 */ /* 0x000f22000c1e1b00 */
[----:B------:R-:W-:-:S04]  /*0740*/  IADD3 R3, PT, PT, R3, 0x10, RZ ;  /* 0x0000001003037810 */ /* 0x000fc80007ffe0ff */
[----:B------:R-:W-:Y:S02]  /*0750*/  ISETP.NE.AND P1, PT, R3, RZ, PT ;  /* 0x000000ff0300720c */ /* 0x000fe40003f25270 */
[----:B------:R-:W-:Y:S01]  /*0760*/  IADD3 R2, PT, PT, R2, 0x10, RZ ;  /* 0x0000001002027810 */ /* 0x000fe20007ffe0ff */
[----:B---3--:R-:W-:-:S08]  /*0770*/  DFMA R14, R18, R20, R14 ;  /* 0x00000014120e722b */ /* 0x008fd0000000000e */
[----:B--2---:R-:W-:-:S08]  /*0780*/  DFMA R14, R16, R22, R14 ;  /* 0x00000016100e722b */ /* 0x004fd0000000000e */
[----:B----4-:R-:W-:Y:S01]  /*0790*/  DFMA R26, R26, R12, R14 ;  /* 0x0000000c1a1a722b */ /* 0x010fe2000000000e */
[----:B------:R-:W-:Y:S10]  /*07a0*/  @P1 BRA `(.L_x_20) ;  /* 0xfffffff800a41947 */ /* 0x000ff4000383ffff */
.L_x_19:
[----:B------:R-:W-:Y:S05]  /*07b0*/  BSYNC.RECONVERGENT B1 ;  /* 0x0000000000017941 */ /* 0x000fea0003800200 */
.L_x_18:
[----:B------:R-:W-:Y:S05]  /*07c0*/  @!P0 BRA `(.L_x_17) ;  /* 0x0000000400948947 */ /* 0x000fea0003800000 */
[----:B------:R-:W-:Y:S01]  /*07d0*/  ISETP.GE.U32.AND P0, PT, R5, 0x8, PT ;  /* 0x000000080500780c */ /* 0x000fe20003f06070 */
[----:B------:R-:W-:Y:S01]  /*07e0*/  BSSY.RECONVERGENT B1, `(.L_x_21) ;  /* 0x0000032000017945 */ /* 0x000fe20003800200 */
[----:B------:R-:W-:-:S04]  /*07f0*/  LOP3.LUT R3, R4, 0x7, RZ, 0xc0, !PT ;  /* 0x0000000704037812 */ /* 0x000fc800078ec0ff */
[----:B------:R-:W-:-:S07]  /*0800*/  ISETP.NE.AND P1, PT, R3, RZ, PT ;  /* 0x000000ff0300720c */ /* 0x000fce0003f25270 */
[----:B------:R-:W-:Y:S06]  /*0810*/  @!P0 BRA `(.L_x_22) ;  /* 0x0000000000b88947 */ /* 0x000fec0003800000 */
[----:B------:R-:W0:Y:S08]  /*0820*/  LDC.64 R28, c[0x0][0x390] ;  /* 0x0000e400ff1c7b82 */ /* 0x000e300000000a00 */
[----:B------:R-:W1:Y:S08]  /*0830*/  LDC.64 R6, c[0x0][0x398] ;  /* 0x0000e600ff067b82 */ /* 0x000e700000000a00 */
[----:B------:R-:W2:Y:S01]  /*0840*/  LDC.64 R8, c[0x0][0x3a0] ;  /* 0x0000e800ff087b82 */ /* 0x000ea20000000a00 */
[----:B0-----:R-:W-:-:S05]  /*0850*/  IMAD.WIDE R28, R2, 0x4, R28 ;  /* 0x00000004021c7825 */ /* 0x001fca00078e021c */
[----:B------:R-:W2:Y:S04]  /*0860*/  LDG.E R25, desc[UR4][R28.64] ;  /* 0x000000041c197981 */ /* 0x000ea8000c1e1900 */
[----:B------:R-:W3:Y:S01]  /*0870*/  LDG.E R23, desc[UR4][R28.64+0x4] ;  /* 0x000004041c177981 */ /* 0x000ee2000c1e1900 */
[----:B-1----:R-:W-:-:S03]  /*0880*/  IMAD.WIDE R6, R2, 0x8, R6 ;  /* 0x0000000802067825 */ /* 0x002fc600078e0206 */
[----:B------:R-:W4:Y:S04]  /*0890*/  LDG.E R21, desc[UR4][R28.64+0x8] ;  /* 0x000008041c157981 */ /* 0x000f28000c1e1900 */
[----:B------:R-:W5:Y:S04]  /*08a0*/  LDG.E.64 R16, desc[UR4][R6.64] ;  /* 0x0000000406107981 */ /* 0x000f68000c1e1b00 */
[----:B------:R-:W5:Y:S04]  /*08b0*/  LDG.E R11, desc[UR4][R28.64+0xc] ;  /* 0x00000c041c0b7981 */ /* 0x000f68000c1e1900 */
[----:B------:R-:W5:Y:S04]  /*08c0*/  LDG.E.64 R12, desc[UR4][R6.64+0x8] ;  /* 0x00000804060c7981 */ /* 0x000f68000c1e1b00 */
[----:B------:R-:W5:Y:S04]  /*08d0*/  LDG.E R15, desc[UR4][R28.64+0x10] ;  /* 0x000010041c0f7981 */ /* 0x000f68000c1e1900 */
[----:B------:R-:W5:Y:S01]  /*08e0*/  LDG.E R5, desc[UR4][R28.64+0x1c] ;  /* 0x00001c041c057981 */ /* 0x000f62000c1e1900 */
[----:B--2---:R-:W-:-:S05]  /*08f0*/  IMAD.WIDE R24, R25, 0x8, R8 ;  /* 0x0000000819187825 */ /* 0x004fca00078e0208 */
[----:B------:R-:W2:Y:S01]  /*0900*/  LDG.E.64 R18, desc[UR4][R24.64] ;  /* 0x0000000418127981 */ /* 0x000ea2000c1e1b00 */
[----:B---3--:R-:W-:-:S06]  /*0910*/  IMAD.WIDE R22, R23, 0x8, R8 ;  /* 0x0000000817167825 */ /* 0x008fcc00078e0208 */
[----:B------:R-:W3:Y:S01]  /*0920*/  LDG.E.64 R22, desc[UR4][R22.64] ;  /* 0x0000000416167981 */ /* 0x000ee2000c1e1b00 */
[----:B----4-:R-:W-:-:S03]  /*0930*/  IMAD.WIDE R20, R21, 0x8, R8 ;  /* 0x0000000815147825 */ /* 0x010fc600078e0208 */
[----:B------:R-:W4:Y:S04]  /*0940*/  LDG.E R25, desc[UR4][R28.64+0x18] ;  /* 0x000018041c197981 */ /* 0x000f28000c1e1900 */
[----:B------:R-:W4:Y:S01]  /*0950*/  LDG.E.64 R20, desc[UR4][R20.64] ;  /* 0x0000000414147981 */ /* 0x000f22000c1e1b00 */
[----:B-----5:R-:W-:-:S06]  /*0960*/  IMAD.WIDE R10, R11, 0x8, R8 ;  /* 0x000000080b0a7825 */ /* 0x020fcc00078e0208 */
[----:B------:R-:W5:Y:S01]  /*0970*/  LDG.E.64 R10, desc[UR4][R10.64] ;  /* 0x000000040a0a7981 */ /* 0x000f62000c1e1b00 */
[----:B--2---:R-:W-:-:S03]  /*0980*/  DFMA R16, R16, R18, R26 ;  /* 0x000000121010722b */ /* 0x004fc6000000001a */
[----:B------:R-:W2:Y:S04]  /*0990*/  LDG.E.64 R18, desc[UR4][R6.64+0x10] ;  /* 0x0000100406127981 */ /* 0x000ea8000c1e1b00 */
[----:B------:R-:W5:Y:S01]  /*09a0*/  LDG.E R27, desc[UR4][R28.64+0x14] ;  /* 0x000014041c1b7981 */ /* 0x000f62000c1e1900 */
[----:B---3--:R-:W-:-:S03]  /*09b0*/  DFMA R22, R12, R22, R16 ;  /* 0x000000160c16722b */ /* 0x008fc60000000010 */
[----:B------:R-:W3:Y:S01]  /*09c0*/  LDG.E.64 R12, desc[UR4][R6.64+0x18] ;  /* 0x00001804060c7981 */ /* 0x000ee2000c1e1b00 */
[----:B------:R-:W-:-:S03]  /*09d0*/  IMAD.WIDE R14, R15, 0x8, R8 ;  /* 0x000000080f0e7825 */ /* 0x000fc600078e0208 */
[----:B------:R-:W3:Y:S04]  /*09e0*/  LDG.E.64 R16, desc[UR4][R6.64+0x20] ;  /* 0x0000200406107981 */ /* 0x000ee8000c1e1b00 */
[----:B------:R-:W3:Y:S01]  /*09f0*/  LDG.E.64 R14, desc[UR4][R14.64] ;  /* 0x000000040e0e7981 */ /* 0x000ee2000c1e1b00 */
[----:B----4-:R-:W-:-:S06]  /*0a00*/  IMAD.WIDE R24, R25, 0x8, R8 ;  /* 0x0000000819187825 */ /* 0x010fcc00078e0208 */
[----:B------:R-:W4:Y:S01]  /*0a10*/  LDG.E.64 R24, desc[UR4][R24.64] ;  /* 0x0000000418187981 */ /* 0x000f22000c1e1b00 */
[----:B--2---:R-:W-:-:S03]  /*0a20*/  DFMA R18, R18, R20, R22 ;  /* 0x000000141212722b */ /* 0x004fc60000000016 */
[----:B------:R-:W2:Y:S01]  /*0a30*/  LDG.E.64 R20, desc[UR4][R6.64+0x28] ;  /* 0x0000280406147981 */ /* 0x000ea2000c1e1b00 */
[----:B-----5:R-:W-:-:S03]  /*0a40*/  IMAD.WIDE R22, R27, 0x8, R8 ;  /* 0x000000081b167825 */ /* 0x020fc600078e0208 */
[----:B------:R-:W5:Y:S04]  /*0a50*/  LDG.E.64 R26, desc[UR4][R6.64+0x38] ;  /* 0x00003804061a7981 */ /* 0x000f68000c1e1b00 */
[----:B------:R-:W2:Y:S01]  /*0a60*/  LDG.E.64 R22, desc[UR4][R22.64] ;  /* 0x0000000416167981 */ /* 0x000ea2000c1e1b00 */
[----:B---3--:R-:W-:Y:S01]  /*0a70*/  DFMA R12, R12, R10, R18 ;  /* 0x0000000a0c0c722b */ /* 0x008fe20000000012 */
[----:B------:R-:W-:Y:S02]  /*0a80*/  IMAD.WIDE R8, R5, 0x8, R8 ;  /* 0x0000000805087825 */ /* 0x000fe400078e0208 */
[----:B------:R-:W4:Y:S04]  /*0a90*/  LDG.E.64 R10, desc[UR4][R6.64+0x30] ;  /* 0x00003004060a7981 */ /* 0x000f28000c1e1b00 */
[----:B------:R-:W5:Y:S01]  /*0aa0*/  LDG.E.64 R8, desc[UR4][R8.64] ;  /* 0x0000000408087981 */ /* 0x000f62000c1e1b00 */
[----:B------:R-:W-:Y:S01]  /*0ab0*/  DFMA R12, R16, R14, R12 ;  /* 0x0000000e100c722b */ /* 0x000fe2000000000c */
[----:B------:R-:W-:-:S07]  /*0ac0*/  IADD3 R2, PT, PT, R2, 0x8, RZ ;  /* 0x0000000802027810 */ /* 0x000fce0007ffe0ff */
[----:B--2---:R-:W-:-:S08]  /*0ad0*/  DFMA R12, R20, R22, R12 ;  /* 0x00000016140c722b */ /* 0x004fd0000000000c */
[----:B----4-:R-:W-:-:S08]  /*0ae0*/  DFMA R10, R10, R24, R12 ;  /* 0x000000180a0a722b */ /* 0x010fd0000000000c */
[----:B-----5:R-:W-:-:S11]  /*0af0*/  DFMA R26, R26, R8, R10 ;  /* 0x000000081a1a722b */ /* 0x020fd6000000000a */
.L_x_22:
[----:B------:R-:W-:Y:S05]  /*0b00*/  BSYNC.RECONVERGENT B1 ;  /* 0x0000000000017941 */ /* 0x000fea0003800200 */
.L_x_21:
        /* <DEDUP_REMOVED lines=10> */
[----:B------:R-:W1:Y:S04]  /*0bb0*/  LDG.E R15, desc[UR4][R4.64] ;  /* 0x00000004040f7981 */ /* 0x000e68000c1e1900 */
[----:B------:R-:W3:Y:S04]  /*0bc0*/  LDG.E R11, desc[UR4][R4.64+0x4] ;  /* 0x00000404040b7981 */ /* 0x000ee8000c1e1900 */
[----:B------:R-:W4:Y:S04]  /*0bd0*/  LDG.E R7, desc[UR4][R4.64+0x8] ;  /* 0x0000080404077981 */ /* 0x000f28000c1e1900 */
[----:B------:R-:W5:Y:S01]  /*0be0*/  LDG.E R3, desc[UR4][R4.64+0xc] ;  /* 0x00000c0404037981 */ /* 0x000f62000c1e1900 */
[----:B--2---:R-:W-:-:S05]  /*0bf0*/  IMAD.WIDE R20, R2, 0x8, R20 ;  /* 0x0000000802147825 */ /* 0x004fca00078e0214 */
[----:B------:R-:W2:Y:S04]  /*0c00*/  LDG.E.64 R12, desc[UR4][R20.64] ;  /* 0x00000004140c7981 */ /* 0x000ea8000c1e1b00 */
[----:B------:R-:W2:Y:S04]  /*0c10*/  LDG.E.64 R8, desc[UR4][R20.64+0x8] ;  /* 0x0000080414087981 */ /* 0x000ea8000c1e1b00 */
[----:B------:R-:W2:Y:S01]  /*0c20*/  LDG.E.64 R4, desc[UR4][R20.64+0x10] ;  /* 0x0000100414047981 */ /* 0x000ea2000c1e1b00 */
[----:B-1----:R-:W-:-:S04]  /*0c30*/  IMAD.WIDE R14, R15, 0x8, R18 ;  /* 0x000000080f0e7825 */ /* 0x002fc800078e0212 */
[--C-:B---3--:R-:W-:Y:S02]  /*0c40*/  IMAD.WIDE R10, R11, 0x8, R18.reuse ;  /* 0x000000080b0a7825 */ /* 0x108fe400078e0212 */
[----:B------:R-:W2:Y:S02]  /*0c50*/  LDG.E.64 R14, desc[UR4][R14.64] ;  /* 0x000000040e0e7981 */ /* 0x000ea4000c1e1b00 */
[--C-:B----4-:R-:W-:Y:S02]  /*0c60*/  IMAD.WIDE R6, R7, 0x8, R18.reuse ;  /* 0x0000000807067825 */ /* 0x110fe400078e0212 */
[----:B------:R-:W3:Y:S02]  /*0c70*/  LDG.E.64 R10, desc[UR4][R10.64] ;  /* 0x000000040a0a7981 */ /* 0x000ee4000c1e1b00 */
[----:B-----5:R-:W-:Y:S02]  /*0c80*/  IMAD.WIDE R22, R3, 0x8, R18 ;  /* 0x0000000803167825 */ /* 0x020fe400078e0212 */
        /* <DEDUP_REMOVED lines=8> */
.L_x_24:
[----:B------:R-:W-:Y:S05]  /*0d10*/  BSYNC.RECONVERGENT B1 ;  /* 0x0000000000017941 */ /* 0x000fea0003800200 */
.L_x_23:
[----:B------:R-:W-:Y:S05]  /*0d20*/  @!P1 BRA `(.L_x_17) ;  /* 0x00000000003c9947 */ /* 0x000fea0003800000 */
[----:B------:R-:W0:Y:S01]  /*0d30*/  LDC.64 R14, c[0x0][0x3a0] ;  /* 0x0000e800ff0e7b82 */ /* 0x000e220000000a00 */
[----:B------:R-:W-:-:S07]  /*0d40*/  IADD3 R16, PT, PT, -R16, RZ, RZ ;  /* 0x000000ff10107210 */ /* 0x000fce0007ffe1ff */
[----:B------:R-:W1:Y:S08]  /*0d50*/  LDC.64 R10, c[0x0][0x390] ;  /* 0x0000e400ff0a7b82 */ /* 0x000e700000000a00 */
[----:B------:R-:W2:Y:S02]  /*0d60*/  LDC.64 R12, c[0x0][0x398] ;  /* 0x0000e600ff0c7b82 */ /* 0x000ea40000000a00 */
.L_x_25:
[----:B-1----:R-:W-:-:S06]  /*0d70*/  IMAD.WIDE R4, R2, 0x4, R10 ;  /* 0x0000000402047825 */ /* 0x002fcc00078e020a */
[----:B------:R-:W0:Y:S01]  /*0d80*/  LDG.E R5, desc[UR4][R4.64] ;  /* 0x0000000404057981 */ /* 0x000e22000c1e1900 */
[----:B--2---:R-:W-:-:S06]  /*0d90*/  IMAD.WIDE R6, R2, 0x8, R12 ;  /* 0x0000000802067825 */ /* 0x004fcc00078e020c */
[----:B------:R-:W2:Y:S01]  /*0da0*/  LDG.E.64 R6, desc[UR4][R6.64] ;  /* 0x0000000406067981 */ /* 0x000ea2000c1e1b00 */
[----:B------:R-:W-:Y:S01]  /*0db0*/  IADD3 R16, PT, PT, R16, 0x1, RZ ;  /* 0x0000000110107810 */ /* 0x000fe20007ffe0ff */
[----:B0-----:R-:W-:-:S06]  /*0dc0*/  IMAD.WIDE R8, R5, 0x8, R14 ;  /* 0x0000000805087825 */ /* 0x001fcc00078e020e */
[----:B------:R-:W2:Y:S01]  /*0dd0*/  LDG.E.64 R8, desc[UR4][R8.64] ;  /* 0x0000000408087981 */ /* 0x000ea2000c1e1b00 */
[----:B------:R-:W-:Y:S02]  /*0de0*/  ISETP.NE.AND P0, PT, R16, RZ, PT ;  /* 0x000000ff1000720c */ /* 0x000fe40003f05270 */
[----:B------:R-:W-:Y:S01]  /*0df0*/  IADD3 R2, PT, PT, R2, 0x1, RZ ;  /* 0x0000000102027810 */ /* 0x000fe20007ffe0ff */
[----:B--2---:R-:W-:-:S10]  /*0e00*/  DFMA R26, R6, R8, R26 ;  /* 0x00000008061a722b */ /* 0x004fd4000000001a */
[----:B------:R-:W-:Y:S05]  /*0e10*/  @P0 BRA `(.L_x_25) ;  /* 0xfffffffc00d40947 */ /* 0x000fea000383ffff */
.L_x_17:
[----:B------:R-:W-:Y:S05]  /*0e20*/  BSYNC.RECONVERGENT B0 ;  /* 0x0000000000007941 */ /* 0x000fea0003800200 */
.L_x_16:
[----:B------:R-:W0:Y:S02]  /*0e30*/  LDC.64 R2, c[0x0][0x3a8] ;  /* 0x0000ea00ff027b82 */ /* 0x000e240000000a00 */
[----:B0-----:R-:W-:-:S05]  /*0e40*/  IMAD.WIDE R2, R0, 0x8, R2 ;  /* 0x0000000800027825 */ /* 0x001fca00078e0202 */
[----:B------:R-:W-:Y:S01]  /*0e50*/  STG.E.64 desc[UR4][R2.64], R26 ;  /* 0x0000001a02007986 */ /* 0x000fe2000c101b04 */
[----:B------:R-:W-:Y:S05]  /*0e60*/  EXIT ;  /* 0x000000000000794d */ /* 0x000fea0003800000 */
.L_x_26:
        /* <DEDUP_REMOVED lines=9> */
.L_x_40:


//--------------------- .text._Z6reduceILj32EEvPdS0_j --------------------------
	.section	.text._Z6reduceILj32EEvPdS0_j,"ax",@progbits
	.align	128
        .global         _Z6reduceILj32EEvPdS0_j
        .type           _Z6reduceILj32EEvPdS0_j,@function
        .size           _Z6reduceILj32EEvPdS0_j,(.L_x_41 - _Z6reduceILj32EEvPdS0_j)
        .other          _Z6reduceILj32EEvPdS0_j,@"STO_CUDA_ENTRY STV_DEFAULT"
_Z6reduceILj32EEvPdS0_j:
.text._Z6reduceILj32EEvPdS0_j:
[----:B------:R-:W-:Y:S08]  /*0000*/  LDC R1, c[0x0][0x37c] ;  /* 0x0000df00ff017b82 */ /* 0x000ff00000000800 */
[----:B------:R-:W0:Y:S01]  /*0010*/  S2UR UR5, SR_CgaCtaId ;  /* 0x00000000000579c3 */ /* 0x000e220000008800 */
[----:B------:R-:W1:Y:S01]  /*0020*/  S2R R3, SR_TID.X ;  /* 0x0000000000037919 */ /* 0x000e620000002100 */
[----:B------:R-:W-:Y:S01]  /*0030*/  UMOV UR4, 0x400 ;  /* 0x0000040000047882 */ /* 0x000fe20000000000 */
[----:B------:R-:W2:Y:S01]  /*0040*/  LDCU.64 UR6, c[0x0][0x358] ;  /* 0x00006b00ff0677ac */ /* 0x000ea20008000a00 */
[----:B------:R-:W-:Y:S01]  /*0050*/  BSSY.RECONVERGENT B0, `(.L_x_27) ;  /* 0x000001a000007945 */ /* 0x000fe20003800200 */
[----:B------:R-:W3:Y:S01]  /*0060*/  S2R R0, SR_CTAID.X ;  /* 0x0000000000007919 */ /* 0x000ee20000002500 */
[----:B0-----:R-:W-:Y:S01]  /*0070*/  ULEA UR4, UR5, UR4, 0x18 ;  /* 0x0000000405047291 */ /* 0x001fe2000f8ec0ff */
[----:B------:R-:W0:Y:S05]  /*0080*/  LDCU UR5, c[0x0][0x390] ;  /* 0x00007200ff0577ac */ /* 0x000e2a0008000800 */
[----:B-1----:R-:W-:Y:S01]  /*0090*/  LEA R2, R3, UR4, 0x3 ;  /* 0x0000000403027c11 */ /* 0x002fe2000f8e18ff */
[----:B---3--:R-:W-:-:S04]  /*00a0*/  IMAD R4, R0, 0x40, R3 ;  /* 0x0000004000047824 */ /* 0x008fc800078e0203 */
[----:B------:R1:W-:Y:S01]  /*00b0*/  STS.64 [R2], RZ ;  /* 0x000000ff02007388 */ /* 0x0003e20000000a00 */
[----:B0-----:R-:W-:-:S13]  /*00c0*/  ISETP.GE.U32.AND P0, PT, R4, UR5, PT ;  /* 0x0000000504007c0c */ /* 0x001fda000bf06070 */
[----:B-12---:R-:W-:Y:S05]  /*00d0*/  @P0 BRA `(.L_x_28) ;  /* 0x0000000000440947 */ /* 0x006fea0003800000 */
[----:B------:R-:W0:Y:S01]  /*00e0*/  LDC R14, c[0x0][0x370] ;  /* 0x0000dc00ff0e7b82 */ /* 0x000e220000000800 */
[----:B------:R-:W-:Y:S01]  /*00f0*/  BSSY.RECONVERGENT B1, `(.L_x_29) ;  /* 0x000000e000017945 */ /* 0x000fe20003800200 */
[----:B------:R-:W-:Y:S01]  /*0100*/  IMAD.MOV.U32 R15, RZ, RZ, R4 ;  /* 0x000000ffff0f7224 */ /* 0x000fe200078e0004 */
[----:B------:R-:W-:-:S05]  /*0110*/  CS2R R4, SRZ ;  /* 0x0000000000047805 */ /* 0x000fca000001ff00 */
[----:B------:R-:W1:Y:S02]  /*0120*/  LDC.64 R12, c[0x0][0x380] ;  /* 0x0000e000ff0c7b82 */ /* 0x000e640000000a00 */
.L_x_30:
[C---:B------:R-:W-:Y:S01]  /*0130*/  IADD3 R9, PT, PT, R15.reuse, 0x20, RZ ;  /* 0x000000200f097810 */ /* 0x040fe20007ffe0ff */
[----:B-1----:R-:W-:-:S04]  /*0140*/  IMAD.WIDE.U32 R6, R15, 0x8, R12 ;  /* 0x000000080f067825 */ /* 0x002fc800078e000c */
[----:B------:R-:W-:Y:S02]  /*0150*/  IMAD.WIDE.U32 R8, R9, 0x8, R12 ;  /* 0x0000000809087825 */ /* 0x000fe400078e000c */
[----:B------:R-:W2:Y:S04]  /*0160*/  LDG.E.64 R6, desc[UR6][R6.64] ;  /* 0x0000000606067981 */ /* 0x000ea8000c1e1b00 */
[----:B------:R-:W2:Y:S01]  /*0170*/  LDG.E.64 R8, desc[UR6][R8.64] ;  /* 0x0000000608087981 */ /* 0x000ea2000c1e1b00 */
[----:B0-----:R-:W-:-:S05]  /*0180*/  IMAD R15, R14, 0x40, R15 ;  /* 0x000000400e0f7824 */ /* 0x001fca00078e020f */
[----:B------:R-:W-:Y:S01]  /*0190*/  ISETP.GE.U32.AND P0, PT, R15, UR5, PT ;  /* 0x000000050f007c0c */ /* 0x000fe2000bf06070 */
[----:B--2---:R-:W-:-:S08]  /*01a0*/  DADD R10, R6, R8 ;  /* 0x00000000060a7229 */ /* 0x004fd00000000008 */
[----:B------:R-:W-:-:S04]  /*01b0*/  DADD R4, R10, R4 ;  /* 0x000000000a047229 */ /* 0x000fc80000000004 */
[----:B------:R-:W-:Y:S07]  /*01c0*/  @!P0 BRA `(.L_x_30) ;  /* 0xfffffffc00d88947 */ /* 0x000fee000383ffff */
[----:B------:R-:W-:Y:S05]  /*01d0*/  BSYNC.RECONVERGENT B1 ;  /* 0x0000000000017941 */ /* 0x000fea0003800200 */
.L_x_29:
[----:B------:R0:W-:Y:S02]  /*01e0*/  STS.64 [R2], R4 ;  /* 0x0000000402007388 */ /* 0x0001e40000000a00 */
.L_x_28:
[----:B------:R-:W-:Y:S05]  /*01f0*/  BSYNC.RECONVERGENT B0 ;  /* 0x0000000000007941 */ /* 0x000fea0003800200 */
.L_x_27:
[----:B------:R-:W-:Y:S01]  /*0200*/  BAR.SYNC.DEFER_BLOCKING 0x0 ;  /* 0x0000000000007b1d */ /* 0x000fe20000010000 */
[----:B------:R-:W-:-:S13]  /*0210*/  ISETP.GT.U32.AND P0, PT, R3, 0x1f, PT ;  /* 0x0000001f0300780c */ /* 0x000fda0003f04070 */
[----:B------:R-:W-:Y:S05]  /*0220*/  @P0 EXIT ;  /* 0x000000000000094d */ /* 0x000fea0003800000 */
[----:B0-----:R-:W-:Y:S01]  /*0230*/  LDS.64 R4, [R2+0x80] ;  /* 0x0000800002047984 */ /* 0x001fe20000000a00 */
[----:B------:R-:W-:-:S03]  /*0240*/  ISETP.NE.AND P0, PT, R3, RZ, PT ;  /* 0x000000ff0300720c */ /* 0x000fc60003f05270 */
[----:B------:R-:W0:Y:S02]  /*0250*/  LDS.64 R6, [R2] ;  /* 0x0000000002067984 */ /* 0x000e240000000a00 */
[----:B0-----:R-:W-:-:S07]  /*0260*/  DADD R4, R4, R6 ;  /* 0x0000000004047229 */ /* 0x001fce0000000006 */
[----:B------:R-:W-:Y:S04]  /*0270*/  STS.64 [R2], R4 ;  /* 0x0000000402007388 */ /* 0x000fe80000000a00 */
[----:B------:R-:W-:Y:S04]  /*0280*/  LDS.64 R6, [R2+0x40] ;  /* 0x0000400002067984 */ /* 0x000fe80000000a00 */
        /* <DEDUP_REMOVED lines=14> */
[----:B------:R0:W-:Y:S01]  /*0370*/  STS.64 [R2], R4 ;  /* 0x0000000402007388 */ /* 0x0001e20000000a00 */
[----:B------:R-:W-:Y:S05]  /*0380*/  @P0 EXIT ;  /* 0x000000000000094d */ /* 0x000fea0003800000 */
[----:B0-----:R-:W0:Y:S01]  /*0390*/  LDS.64 R2, [UR4] ;  /* 0x00000004ff027984 */ /* 0x001e220008000a00 */
[----:B------:R-:W1:Y:S02]  /*03a0*/  LDC.64 R4, c[0x0][0x388] ;  /* 0x0000e200ff047b82 */ /* 0x000e640000000a00 */
[----:B-1----:R-:W-:-:S05]  /*03b0*/  IMAD.WIDE.U32 R4, R0, 0x8, R4 ;  /* 0x0000000800047825 */ /* 0x002fca00078e0004 */
[----:B0-----:R-:W-:Y:S01]  /*03c0*/  STG.E.64 desc[UR6][R4.64], R2 ;  /* 0x0000000204007986 */ /* 0x001fe2000c101b06 */
[----:B------:R-:W-:Y:S05]  /*03d0*/  EXIT ;  /* 0x000000000000794d */ /* 0x000fea0003800000 */
.L_x_31:
        /* <DEDUP_REMOVED lines=10> */
.L_x_41:


//--------------------- .text._Z7dotprodILj32EEvPdS0_S0_j --------------------------
	.section	.text._Z7dotprodILj32EEvPdS0_S0_j,"ax",@progbits
	.align	128
        .global         _Z7dotprodILj32EEvPdS0_S0_j
        .type           _Z7dotprodILj32EEvPdS0_S0_j,@function
        .size           _Z7dotprodILj32EEvPdS0_S0_j,(.L_x_42 - _Z7dotprodILj32EEvPdS0_S0_j)
        .other          _Z7dotprodILj32EEvPdS0_S0_j,@"STO_CUDA_ENTRY STV_DEFAULT"
_Z7dotprodILj32EEvPdS0_S0_j:
.text._Z7dotprodILj32EEvPdS0_S0_j:
        /* <DEDUP_REMOVED lines=16> */
[----:B------:R-:W-:-:S07]  /*0100*/  CS2R R2, SRZ ;  /* 0x0000000000027805 */ /* 0x000fce000001ff00 */
.L_x_35:
[----:B------:R-:W1:Y:S01]  /*0110*/  LDC.64 R12, c[0x0][0x380] ;  /* 0x0000e000ff0c7b82 */ /* 0x000e620000000a00 */
[----:B------:R-:W-:-:S07]  /*0120*/  IADD3 R17, PT, PT, R9, 0x20, RZ ;  /* 0x0000002009117810 */ /* 0x000fce0007ffe0ff */
[----:B------:R-:W2:Y:S01]  /*0130*/  LDC.64 R14, c[0x0][0x388] ;  /* 0x0000e200ff0e7b82 */ /* 0x000ea20000000a00 */
[----:B-1----:R-:W-:-:S04]  /*0140*/  IMAD.WIDE.U32 R10, R17, 0x8, R12 ;  /* 0x00000008110a7825 */ /* 0x002fc800078e000c */
[----:B--2---:R-:W-:Y:S02]  /*0150*/  IMAD.WIDE.U32 R16, R17, 0x8, R14 ;  /* 0x0000000811107825 */ /* 0x004fe400078e000e */
[----:B------:R-:W2:Y:S02]  /*0160*/  LDG.E.64 R10, desc[UR6][R10.64] ;  /* 0x000000060a0a7981 */ /* 0x000ea4000c1e1b00 */
[C---:B------:R-:W-:Y:S02]  /*0170*/  IMAD.WIDE.U32 R12, R9.reuse, 0x8, R12 ;  /* 0x00000008090c7825 */ /* 0x040fe400078e000c */
[----:B------:R-:W2:Y:S02]  /*0180*/  LDG.E.64 R16, desc[UR6][R16.64] ;  /* 0x0000000610107981 */ /* 0x000ea4000c1e1b00 */
[----:B------:R-:W-:Y:S02]  /*0190*/  IMAD.WIDE.U32 R14, R9, 0x8, R14 ;  /* 0x00000008090e7825 */ /* 0x000fe400078e000e */
[----:B------:R-:W3:Y:S04]  /*01a0*/  LDG.E.64 R12, desc[UR6][R12.64] ;  /* 0x000000060c0c7981 */ /* 0x000ee8000c1e1b00 */
[----:B------:R-:W3:Y:S01]  /*01b0*/  LDG.E.64 R14, desc[UR6][R14.64] ;  /* 0x000000060e0e7981 */ /* 0x000ee2000c1e1b00 */
[----:B0-----:R-:W-:-:S05]  /*01c0*/  IMAD R9, R4, 0x40, R9 ;  /* 0x0000004004097824 */ /* 0x001fca00078e0209 */
[----:B------:R-:W-:Y:S01]  /*01d0*/  ISETP.GE.U32.AND P0, PT, R9, UR5, PT ;  /* 0x0000000509007c0c */ /* 0x000fe2000bf06070 */
[----:B--2---:R-:W-:-:S08]  /*01e0*/  DMUL R18, R10, R16 ;  /* 0x000000100a127228 */ /* 0x004fd00000000000 */
[----:B---3--:R-:W-:-:S08]  /*01f0*/  DFMA R18, R12, R14, R18 ;  /* 0x0000000e0c12722b */ /* 0x008fd00000000012 */
[----:B------:R-:W-:Y:S01]  /*0200*/  DADD R2, R18, R2 ;  /* 0x0000000012027229 */ /* 0x000fe20000000002 */
[----:B------:R-:W-:Y:S10]  /*0210*/  @!P0 BRA `(.L_x_35) ;  /* 0xfffffffc00bc8947 */ /* 0x000ff4000383ffff */
[----:B------:R-:W-:Y:S05]  /*0220*/  BSYNC.RECONVERGENT B1 ;  /* 0x0000000000017941 */ /* 0x000fea0003800200 */
.L_x_34:
[----:B------:R0:W-:Y:S02]  /*0230*/  STS.64 [R7], R2 ;  /* 0x0000000207007388 */ /* 0x0001e40000000a00 */
.L_x_33:
[----:B------:R-:W-:Y:S05]  /*0240*/  BSYNC.RECONVERGENT B0 ;  /* 0x0000000000007941 */ /* 0x000fea0003800200 */
.L_x_32:
        /* <DEDUP_REMOVED lines=30> */
.L_x_36:
        /* <DEDUP_REMOVED lines=13> */
.L_x_42:


//--------------------- .nv.shared._Z22vector_norm_div_kernelPKdPddi --------------------------
	.section	.nv.shared._Z22vector_norm_div_kernelPKdPddi,"aw",@nobits
	.sectionflags	@""
	.align	16
	.zero		1024


//--------------------- .nv.shared.reserved.0     --------------------------
	.section	.nv.shared.reserved.0,"aw",@nobits
	.weak		__nv_reservedSMEM_offset_0_alias
	.size		__nv_reservedSMEM_offset_0_alias, 0, 64
	.other		__nv_reservedSMEM_offset_0_alias,@"STO_CUDA_RESERVED_SHARED STV_DEFAULT"
__nv_reservedSMEM_offset_0_alias:
	.zero		0
	.zero		64


//--------------------- .nv.shared._Z19matvec_dense_kerneliiPKdS0_Pd --------------------------
	.section	.nv.shared._Z19matvec_dense_kerneliiPKdS0_Pd,"aw",@nobits
	.sectionflags	@""
	.align	16
	.zero		1024


//--------------------- .nv.shared._Z17matvec_CSR_kerneliPKiS0_PKdS2_Pd --------------------------
	.section	.nv.shared._Z17matvec_CSR_kerneliPKiS0_PKdS2_Pd,"aw",@nobits
	.sectionflags	@""
	.align	16
	.zero		1024


//--------------------- .nv.shared._Z6reduceILj32EEvPdS0_j --------------------------
	.section	.nv.shared._Z6reduceILj32EEvPdS0_j,"aw",@nobits
	.sectionflags	@""
	.align	16
	.zero		1024


//--------------------- .nv.shared._Z7dotprodILj32EEvPdS0_S0_j --------------------------
	.section	.nv.shared._Z7dotprodILj32EEvPdS0_S0_j,"aw",@nobits
	.sectionflags	@""
	.align	16
	.zero		1024


//--------------------- .nv.constant0._Z22vector_norm_div_kernelPKdPddi --------------------------
	.section	.nv.constant0._Z22vector_norm_div_kernelPKdPddi,"a",@progbits
	.sectionflags	@""
	.align	4
.nv.constant0._Z22vector_norm_div_kernelPKdPddi:
	.zero		924


//--------------------- .nv.constant0._Z19matvec_dense_kerneliiPKdS0_Pd --------------------------
	.section	.nv.constant0._Z19matvec_dense_kerneliiPKdS0_Pd,"a",@progbits
	.sectionflags	@""
	.align	4
.nv.constant0._Z19matvec_dense_kerneliiPKdS0_Pd:
	.zero		928


//--------------------- .nv.constant0._Z17matvec_CSR_kerneliPKiS0_PKdS2_Pd --------------------------
	.section	.nv.constant0._Z17matvec_CSR_kerneliPKiS0_PKdS2_Pd,"a",@progbits
	.sectionflags	@""
	.align	4
.nv.constant0._Z17matvec_CSR_kerneliPKiS0_PKdS2_Pd:
	.zero		944


//--------------------- .nv.constant0._Z6reduceILj32EEvPdS0_j --------------------------
	.section	.nv.constant0._Z6reduceILj32EEvPdS0_j,"a",@progbits
	.sectionflags	@""
	.align	4
.nv.constant0._Z6reduceILj32EEvPdS0_j:
	.zero		916


//--------------------- .nv.constant0._Z7dotprodILj32EEvPdS0_S0_j --------------------------
	.section	.nv.constant0._Z7dotprodILj32EEvPdS0_S0_j,"a",@progbits
	.sectionflags	@""
	.align	4
.nv.constant0._Z7dotprodILj32EEvPdS0_S0_j:
	.zero		924


//--------------------- SYMBOLS --------------------------

	.type		.nv.reservedSmem.offset0,@object
	.size		.nv.reservedSmem.offset0,0x4
	.type		.nv.reservedSmem.cap,@object
	.size		.nv.reservedSmem.cap,0x4
